	.target	sm_100a

	.elftype	@"ET_EXEC"


//--------------------- .note.nv.tkinfo           --------------------------
	.section	.note.nv.tkinfo,"",@"SHT_NOTE"
	.sectionflags	@"SHF_NOTE_NV_TKINFO"
	.tkinfo
        /*0018*/ 	.word	0x00000002
        /*0030*/ 	.string	""
        /*0030*/ 	.string	"ptxas"
        /*0030*/ 	.string	"Cuda compilation tools, release 13.0, V13.0.88"
        /*0030*/ 	.string	"Build cuda_13.0.r13.0/compiler.36424714_0"
        /*0030*/ 	.string	"-arch sm_100a -m 64 "



//--------------------- .note.nv.cuinfo           --------------------------
	.section	.note.nv.cuinfo,"",@"SHT_NOTE"
	.sectionflags	@"SHF_NOTE_NV_CUINFO"
        /*0018*/ 	.short	0x0002
        /*001a*/ 	.short	0x0064
        /*001c*/ 	.short	0x0082
	.zero		2


//--------------------- .nv.info                  --------------------------
	.section	.nv.info,"",@"SHT_CUDA_INFO"
	.align	4


	//----- nvinfo : EIATTR_REGCOUNT
	.align		4
        /*0000*/ 	.byte	0x04, 0x2f
        /*0002*/ 	.short	(.L_19 - .L_18)
	.align		4
.L_18:
        /*0004*/ 	.word	index@(_ZN7cutlass13device_kernelINS_4gemm6kernel13GemmUniversalIN4cute5tupleIJiiiiEEENS1_10collective13CollectiveMmaINS1_46MainloopSm100TmaUmmaWarpSpecializedBlockScaledILi4ELi2ELi2ENS5_IJNS4_1CILi4EEENSA_ILi2EEENSA_ILi1EEEEEEEENS5_IJNSA_ILi256EEENSA_ILi64EEESG_EEENS5_IJNS_12float_e4m3_tENS_13float_ue8m0_tEEEENS5_IJNS5_IJlSD_lEEENS4_6LayoutINS5_IJNS5_IJNS5_IJNSA_ILi32EEESB_EEEiEEESQ_NS5_IJSD_iEEEEEENS5_IJNS5_IJNS5_IJNSA_ILi16EEESB_EEEiEEENS5_IJNS5_IJNSA_ILi0EEESD_EEENSA_ILi512EEEEEENS5_IJSW_iEEEEEEEEEEESL_S13_NS4_8TiledMMAINS4_8MMA_AtomIJNS4_27SM100_MMA_MXF8F6F4_2x1SM_SSISJ_SJ_fSK_Li256ELi64ELNS4_4UMMA5MajorE0ELS18_0ELNS17_7ScaleInE0ELS19_0EEEEEENSN_INS5_IJSD_SD_SD_EEENS5_IJSW_SW_SW_EEEEENS5_IJNS4_10UnderscoreES1F_S1F_EEEEENS5_IJNS4_28SM100_TMA_2SM_LOAD_MULTICASTES1I_EEENS5_IJNS4_14ComposedLayoutINS4_7SwizzleILi3ELi4ELi3EEENS4_18smem_ptr_flag_bitsILi8EEENSN_INS5_IJNSA_ILi8EEENSA_ILi128EEEEEENS5_IJS1Q_SD_EEEEEEENSN_INS5_IJNS5_IJNS5_IJSP_SD_EEENS5_IJSO_SD_EEEEEESD_NS5_IJSB_SC_EEEEEENS5_IJNS5_IJNS5_IJSU_SY_EEESX_EEESW_NS5_IJSD_SY_EEEEEEEEEEEvNS4_8identityES1J_S25_vS26_EENS_8epilogue10collective18CollectiveEpilogueINS28_23Sm100TmaWarpSpecializedILi3ELi2ELi32ELb1ELb0EEEJNS5_IJS1Q_SH_SG_EEENS5_IJNSN_IS1Q_SD_EENSN_ISO_SD_EEEEENS_10bfloat16_tESM_S2H_SM_NS28_6fusion15FusionCallbacksIS2C_NS2I_17LinearCombinationIS2H_fS2H_fLNS_15FloatRoundStyleE2EEES2D_S2G_JEEENS4_5SM1004TMEM4LOAD26SM100_TMEM_LOAD_32dp32b32xENS4_13SM90_TMA_LOADENS1K_INS1L_ILi2ELi4ELi3EEENS1N_ILi16EEENSN_INS5_IJS1P_SO_EEES1W_EEEENS4_39AutoVectorizingCopyWithAssumedAlignmentILi128EEENS4_14SM90_TMA_STOREES2X_S2Z_S2Z_EEEvvEEEEvNT_6ParamsE)
        /*0008*/ 	.word	0x0000007b


	//----- nvinfo : EIATTR_FRAME_SIZE
	.align		4
.L_19:
        /*000c*/ 	.byte	0x04, 0x11
        /*000e*/ 	.short	(.L_21 - .L_20)
	.align		4
.L_20:
        /*0010*/ 	.word	index@($__internal_2_$__cuda_sm10x_tcgen05_guardrail_trap_unallocated_columns_being_dealloced)
        /*0014*/ 	.word	0x00000000


	//----- nvinfo : EIATTR_FRAME_SIZE
	.align		4
.L_21:
        /*0018*/ 	.byte	0x04, 0x11
        /*001a*/ 	.short	(.L_23 - .L_22)
	.align		4
.L_22:
        /*001c*/ 	.word	index@($__internal_1_$__cuda_sm10x_tcgen05_guardrail_trap_phase_invalid_during_alloc)
        /*0020*/ 	.word	0x00000000


	//----- nvinfo : EIATTR_FRAME_SIZE
	.align		4
.L_23:
        /*0024*/ 	.byte	0x04, 0x11
        /*0026*/ 	.short	(.L_25 - .L_24)
	.align		4
.L_24:
        /*0028*/ 	.word	index@($__internal_0_$__cuda_sm10x_tcgen05_guardrail_trap_col_being_dealloced_not_returned_by_alloc)
        /*002c*/ 	.word	0x00000000


	//----- nvinfo : EIATTR_FRAME_SIZE
	.align		4
.L_25:
        /*0030*/ 	.byte	0x04, 0x11
        /*0032*/ 	.short	(.L_27 - .L_26)
	.align		4
.L_26:
        /*0034*/ 	.word	index@(_ZN7cutlass13device_kernelINS_4gemm6kernel13GemmUniversalIN4cute5tupleIJiiiiEEENS1_10collective13CollectiveMmaINS1_46MainloopSm100TmaUmmaWarpSpecializedBlockScaledILi4ELi2ELi2ENS5_IJNS4_1CILi4EEENSA_ILi2EEENSA_ILi1EEEEEEEENS5_IJNSA_ILi256EEENSA_ILi64EEESG_EEENS5_IJNS_12float_e4m3_tENS_13float_ue8m0_tEEEENS5_IJNS5_IJlSD_lEEENS4_6LayoutINS5_IJNS5_IJNS5_IJNSA_ILi32EEESB_EEEiEEESQ_NS5_IJSD_iEEEEEENS5_IJNS5_IJNS5_IJNSA_ILi16EEESB_EEEiEEENS5_IJNS5_IJNSA_ILi0EEESD_EEENSA_ILi512EEEEEENS5_IJSW_iEEEEEEEEEEESL_S13_NS4_8TiledMMAINS4_8MMA_AtomIJNS4_27SM100_MMA_MXF8F6F4_2x1SM_SSISJ_SJ_fSK_Li256ELi64ELNS4_4UMMA5MajorE0ELS18_0ELNS17_7ScaleInE0ELS19_0EEEEEENSN_INS5_IJSD_SD_SD_EEENS5_IJSW_SW_SW_EEEEENS5_IJNS4_10UnderscoreES1F_S1F_EEEEENS5_IJNS4_28SM100_TMA_2SM_LOAD_MULTICASTES1I_EEENS5_IJNS4_14ComposedLayoutINS4_7SwizzleILi3ELi4ELi3EEENS4_18smem_ptr_flag_bitsILi8EEENSN_INS5_IJNSA_ILi8EEENSA_ILi128EEEEEENS5_IJS1Q_SD_EEEEEEENSN_INS5_IJNS5_IJNS5_IJSP_SD_EEENS5_IJSO_SD_EEEEEESD_NS5_IJSB_SC_EEEEEENS5_IJNS5_IJNS5_IJSU_SY_EEESX_EEESW_NS5_IJSD_SY_EEEEEEEEEEEvNS4_8identityES1J_S25_vS26_EENS_8epilogue10collective18CollectiveEpilogueINS28_23Sm100TmaWarpSpecializedILi3ELi2ELi32ELb1ELb0EEEJNS5_IJS1Q_SH_SG_EEENS5_IJNSN_IS1Q_SD_EENSN_ISO_SD_EEEEENS_10bfloat16_tESM_S2H_SM_NS28_6fusion15FusionCallbacksIS2C_NS2I_17LinearCombinationIS2H_fS2H_fLNS_15FloatRoundStyleE2EEES2D_S2G_JEEENS4_5SM1004TMEM4LOAD26SM100_TMEM_LOAD_32dp32b32xENS4_13SM90_TMA_LOADENS1K_INS1L_ILi2ELi4ELi3EEENS1N_ILi16EEENSN_INS5_IJS1P_SO_EEES1W_EEEENS4_39AutoVectorizingCopyWithAssumedAlignmentILi128EEENS4_14SM90_TMA_STOREES2X_S2Z_S2Z_EEEvvEEEEvNT_6ParamsE)
        /*0038*/ 	.word	0x00000000


	//----- nvinfo : EIATTR_MIN_STACK_SIZE
	.align		4
.L_27:
        /*003c*/ 	.byte	0x04, 0x12
        /*003e*/ 	.short	(.L_29 - .L_28)
	.align		4
.L_28:
        /*0040*/ 	.word	index@(_ZN7cutlass13device_kernelINS_4gemm6kernel13GemmUniversalIN4cute5tupleIJiiiiEEENS1_10collective13CollectiveMmaINS1_46MainloopSm100TmaUmmaWarpSpecializedBlockScaledILi4ELi2ELi2ENS5_IJNS4_1CILi4EEENSA_ILi2EEENSA_ILi1EEEEEEEENS5_IJNSA_ILi256EEENSA_ILi64EEESG_EEENS5_IJNS_12float_e4m3_tENS_13float_ue8m0_tEEEENS5_IJNS5_IJlSD_lEEENS4_6LayoutINS5_IJNS5_IJNS5_IJNSA_ILi32EEESB_EEEiEEESQ_NS5_IJSD_iEEEEEENS5_IJNS5_IJNS5_IJNSA_ILi16EEESB_EEEiEEENS5_IJNS5_IJNSA_ILi0EEESD_EEENSA_ILi512EEEEEENS5_IJSW_iEEEEEEEEEEESL_S13_NS4_8TiledMMAINS4_8MMA_AtomIJNS4_27SM100_MMA_MXF8F6F4_2x1SM_SSISJ_SJ_fSK_Li256ELi64ELNS4_4UMMA5MajorE0ELS18_0ELNS17_7ScaleInE0ELS19_0EEEEEENSN_INS5_IJSD_SD_SD_EEENS5_IJSW_SW_SW_EEEEENS5_IJNS4_10UnderscoreES1F_S1F_EEEEENS5_IJNS4_28SM100_TMA_2SM_LOAD_MULTICASTES1I_EEENS5_IJNS4_14ComposedLayoutINS4_7SwizzleILi3ELi4ELi3EEENS4_18smem_ptr_flag_bitsILi8EEENSN_INS5_IJNSA_ILi8EEENSA_ILi128EEEEEENS5_IJS1Q_SD_EEEEEEENSN_INS5_IJNS5_IJNS5_IJSP_SD_EEENS5_IJSO_SD_EEEEEESD_NS5_IJSB_SC_EEEEEENS5_IJNS5_IJNS5_IJSU_SY_EEESX_EEESW_NS5_IJSD_SY_EEEEEEEEEEEvNS4_8identityES1J_S25_vS26_EENS_8epilogue10collective18CollectiveEpilogueINS28_23Sm100TmaWarpSpecializedILi3ELi2ELi32ELb1ELb0EEEJNS5_IJS1Q_SH_SG_EEENS5_IJNSN_IS1Q_SD_EENSN_ISO_SD_EEEEENS_10bfloat16_tESM_S2H_SM_NS28_6fusion15FusionCallbacksIS2C_NS2I_17LinearCombinationIS2H_fS2H_fLNS_15FloatRoundStyleE2EEES2D_S2G_JEEENS4_5SM1004TMEM4LOAD26SM100_TMEM_LOAD_32dp32b32xENS4_13SM90_TMA_LOADENS1K_INS1L_ILi2ELi4ELi3EEENS1N_ILi16EEENSN_INS5_IJS1P_SO_EEES1W_EEEENS4_39AutoVectorizingCopyWithAssumedAlignmentILi128EEENS4_14SM90_TMA_STOREES2X_S2Z_S2Z_EEEvvEEEEvNT_6ParamsE)
        /*0044*/ 	.word	0x00000000
.L_29:


//--------------------- .nv.compat                --------------------------
	.section	.nv.compat,"",@"SHT_CUDA_COMPAT_INFO"
	.align	4
        /*0000*/ 	.byte	0x02, 0x09, 0x01, 0x00, 0x02, 0x02, 0x02, 0x00, 0x02, 0x05, 0x05, 0x00, 0x03, 0x07, 0x01, 0x01
        /*0010*/ 	.byte	0x02, 0x03, 0x01, 0x00, 0x02, 0x06, 0x01, 0x00, 0x04, 0x0b, 0x08, 0x00, 0x09, 0x00, 0x00, 0x00
        /*0020*/ 	.byte	0x00, 0x00, 0x00, 0x00


//--------------------- .nv.info._ZN7cutlass13device_kernelINS_4gemm6kernel13GemmUniversalIN4cute5tupleIJiiiiEEENS1_10collective13CollectiveMmaINS1_46MainloopSm100TmaUmmaWarpSpecializedBlockScaledILi4ELi2ELi2ENS5_IJNS4_1CILi4EEENSA_ILi2EEENSA_ILi1EEEEEEEENS5_IJNSA_ILi256EEENSA_ILi64EEESG_EEENS5_IJNS_12float_e4m3_tENS_13float_ue8m0_tEEEENS5_IJNS5_IJlSD_lEEENS4_6LayoutINS5_IJNS5_IJNS5_IJNSA_ILi32EEESB_EEEiEEESQ_NS5_IJSD_iEEEEEENS5_IJNS5_IJNS5_IJNSA_ILi16EEESB_EEEiEEENS5_IJNS5_IJNSA_ILi0EEESD_EEENSA_ILi512EEEEEENS5_IJSW_iEEEEEEEEEEESL_S13_NS4_8TiledMMAINS4_8MMA_AtomIJNS4_27SM100_MMA_MXF8F6F4_2x1SM_SSISJ_SJ_fSK_Li256ELi64ELNS4_4UMMA5MajorE0ELS18_0ELNS17_7ScaleInE0ELS19_0EEEEEENSN_INS5_IJSD_SD_SD_EEENS5_IJSW_SW_SW_EEEEENS5_IJNS4_10UnderscoreES1F_S1F_EEEEENS5_IJNS4_28SM100_TMA_2SM_LOAD_MULTICASTES1I_EEENS5_IJNS4_14ComposedLayoutINS4_7SwizzleILi3ELi4ELi3EEENS4_18smem_ptr_flag_bitsILi8EEENSN_INS5_IJNSA_ILi8EEENSA_ILi128EEEEEENS5_IJS1Q_SD_EEEEEEENSN_INS5_IJNS5_IJNS5_IJSP_SD_EEENS5_IJSO_SD_EEEEEESD_NS5_IJSB_SC_EEEEEENS5_IJNS5_IJNS5_IJSU_SY_EEESX_EEESW_NS5_IJSD_SY_EEEEEEEEEEEvNS4_8identityES1J_S25_vS26_EENS_8epilogue10collective18CollectiveEpilogueINS28_23Sm100TmaWarpSpecializedILi3ELi2ELi32ELb1ELb0EEEJNS5_IJS1Q_SH_SG_EEENS5_IJNSN_IS1Q_SD_EENSN_ISO_SD_EEEEENS_10bfloat16_tESM_S2H_SM_NS28_6fusion15FusionCallbacksIS2C_NS2I_17LinearCombinationIS2H_fS2H_fLNS_15FloatRoundStyleE2EEES2D_S2G_JEEENS4_5SM1004TMEM4LOAD26SM100_TMEM_LOAD_32dp32b32xENS4_13SM90_TMA_LOADENS1K_INS1L_ILi2ELi4ELi3EEENS1N_ILi16EEENSN_INS5_IJS1P_SO_EEES1W_EEEENS4_39AutoVectorizingCopyWithAssumedAlignmentILi128EEENS4_14SM90_TMA_STOREES2X_S2Z_S2Z_EEEvvEEEEvNT_6ParamsE --------------------------
	.section	.nv.info._ZN7cutlass13device_kernelINS_4gemm6kernel13GemmUniversalIN4cute5tupleIJiiiiEEENS1_10collective13CollectiveMmaINS1_46MainloopSm100TmaUmmaWarpSpecializedBlockScaledILi4ELi2ELi2ENS5_IJNS4_1CILi4EEENSA_ILi2EEENSA_ILi1EEEEEEEENS5_IJNSA_ILi256EEENSA_ILi64EEESG_EEENS5_IJNS_12float_e4m3_tENS_13float_ue8m0_tEEEENS5_IJNS5_IJlSD_lEEENS4_6LayoutINS5_IJNS5_IJNS5_IJNSA_ILi32EEESB_EEEiEEESQ_NS5_IJSD_iEEEEEENS5_IJNS5_IJNS5_IJNSA_ILi16EEESB_EEEiEEENS5_IJNS5_IJNSA_ILi0EEESD_EEENSA_ILi512EEEEEENS5_IJSW_iEEEEEEEEEEESL_S13_NS4_8TiledMMAINS4_8MMA_AtomIJNS4_27SM100_MMA_MXF8F6F4_2x1SM_SSISJ_SJ_fSK_Li256ELi64ELNS4_4UMMA5MajorE0ELS18_0ELNS17_7ScaleInE0ELS19_0EEEEEENSN_INS5_IJSD_SD_SD_EEENS5_IJSW_SW_SW_EEEEENS5_IJNS4_10UnderscoreES1F_S1F_EEEEENS5_IJNS4_28SM100_TMA_2SM_LOAD_MULTICASTES1I_EEENS5_IJNS4_14ComposedLayoutINS4_7SwizzleILi3ELi4ELi3EEENS4_18smem_ptr_flag_bitsILi8EEENSN_INS5_IJNSA_ILi8EEENSA_ILi128EEEEEENS5_IJS1Q_SD_EEEEEEENSN_INS5_IJNS5_IJNS5_IJSP_SD_EEENS5_IJSO_SD_EEEEEESD_NS5_IJSB_SC_EEEEEENS5_IJNS5_IJNS5_IJSU_SY_EEESX_EEESW_NS5_IJSD_SY_EEEEEEEEEEEvNS4_8identityES1J_S25_vS26_EENS_8epilogue10collective18CollectiveEpilogueINS28_23Sm100TmaWarpSpecializedILi3ELi2ELi32ELb1ELb0EEEJNS5_IJS1Q_SH_SG_EEENS5_IJNSN_IS1Q_SD_EENSN_ISO_SD_EEEEENS_10bfloat16_tESM_S2H_SM_NS28_6fusion15FusionCallbacksIS2C_NS2I_17LinearCombinationIS2H_fS2H_fLNS_15FloatRoundStyleE2EEES2D_S2G_JEEENS4_5SM1004TMEM4LOAD26SM100_TMEM_LOAD_32dp32b32xENS4_13SM90_TMA_LOADENS1K_INS1L_ILi2ELi4ELi3EEENS1N_ILi16EEENSN_INS5_IJS1P_SO_EEES1W_EEEENS4_39AutoVectorizingCopyWithAssumedAlignmentILi128EEENS4_14SM90_TMA_STOREES2X_S2Z_S2Z_EEEvvEEEEvNT_6ParamsE,"",@"SHT_CUDA_INFO"
	.sectionflags	@""
	.align	4


	//----- nvinfo : EIATTR_CUDA_API_VERSION
	.align		4
        /*0000*/ 	.byte	0x04, 0x37
        /*0002*/ 	.short	(.L_31 - .L_30)
.L_30:
        /*0004*/ 	.word	0x00000082


	//----- nvinfo : EIATTR_KPARAM_INFO
	.align		4
.L_31:
        /*0008*/ 	.byte	0x04, 0x17
        /*000a*/ 	.short	(.L_33 - .L_32)
.L_32:
        /*000c*/ 	.word	0x00000000
        /*0010*/ 	.short	0x0000
        /*0012*/ 	.short	0x0000
        /*0014*/ 	.byte	0x00, 0xf0, 0x01, 0x30


	//----- nvinfo : EIATTR_AT_ENTRY_FRAGMENTS
	.align		4
.L_33:
        /*0018*/ 	.byte	0x04, 0x4f
        /*001a*/ 	.short	(.L_35 - .L_34)


	//   ....[0]....
.L_34:
        /*001c*/ 	.word	0x00000007


	//----- nvinfo : EIATTR_RESERVED_SMEM_USED
	.align		4
.L_35:
        /*0020*/ 	.byte	0x01, 0x41
	.zero		2


	//----- nvinfo : EIATTR_SPARSE_MMA_MASK
	.align		4
        /*0024*/ 	.byte	0x03, 0x50
        /*0026*/ 	.short	0x0000


	//----- nvinfo : EIATTR_TCGEN05_2CTA_USED
	.align		4
        /*0028*/ 	.byte	0x01, 0x52
	.zero		2


	//----- nvinfo : EIATTR_MAXREG_COUNT
	.align		4
        /*002c*/ 	.byte	0x03, 0x1b
        /*002e*/ 	.short	0x00ff


	//----- nvinfo : EIATTR_NUM_BARRIERS
	.align		4
        /*0030*/ 	.byte	0x02, 0x4c
        /*0032*/ 	.byte	0x07
	.zero		1


	//----- nvinfo : EIATTR_EXTERNS
	.align		4
        /*0034*/ 	.byte	0x04, 0x0f
        /*0036*/ 	.short	(.L_37 - .L_36)


	//   ....[0]....
	.align		4
.L_36:
        /*0038*/ 	.word	index@(__assertfail)


	//----- nvinfo : EIATTR_MERCURY_ISA_VERSION
	.align		4
.L_37:
        /*003c*/ 	.byte	0x03, 0x5f
        /*003e*/ 	.short	0x0101


	//----- nvinfo : EIATTR_INT_WARP_WIDE_INSTR_OFFSETS
	.align		4
        /*0040*/ 	.byte	0x04, 0x31
        /*0042*/ 	.short	(.L_39 - .L_38)


	//   ....[0]....
.L_38:
        /*0044*/ 	.word	0x00000e10


	//   ....[1]....
        /*0048*/ 	.word	0x00000ec0


	//   ....[2]....
        /*004c*/ 	.word	0x000057e0


	//   ....[3]....
        /*0050*/ 	.word	0x00005800


	//   ....[4]....
        /*0054*/ 	.word	0x00005830


	//   ....[5]....
        /*0058*/ 	.word	0x00006410


	//   ....[6]....
        /*005c*/ 	.word	0x000064a0


	//   ....[7]....
        /*0060*/ 	.word	0x00006590


	//   ....[8]....
        /*0064*/ 	.word	0x000066b0


	//----- nvinfo : EIATTR_COOP_GROUP_MASK_REGIDS
	.align		4
.L_39:
        /*0068*/ 	.byte	0x04, 0x29
        /*006a*/ 	.short	(.L_41 - .L_40)


	//   ....[0]....
.L_40:
        /*006c*/ 	.word	0xffffffff


	//   ....[1]....
        /*0070*/ 	.word	0xffffffff


	//   ....[2]....
        /*0074*/ 	.word	0xffffffff


	//   ....[3]....
        /*0078*/ 	.word	0xffffffff


	//   ....[4]....
        /*007c*/ 	.word	0xffffffff


	//   ....[5]....
        /*0080*/ 	.word	0xffffffff


	//   ....[6]....
        /*0084*/ 	.word	0xffffffff


	//   ....[7]....
        /*0088*/ 	.word	0xffffffff


	//   ....[8]....
        /*008c*/ 	.word	0xffffffff


	//   ....[9]....
        /*0090*/ 	.word	0xffffffff


	//   ....[10]....
        /*0094*/ 	.word	0xffffffff


	//   ....[11]....
        /*0098*/ 	.word	0xffffffff


	//   ....[12]....
        /*009c*/ 	.word	0xffffffff


	//   ....[13]....
        /*00a0*/ 	.word	0xffffffff


	//----- nvinfo : EIATTR_COOP_GROUP_INSTR_OFFSETS
	.align		4
.L_41:
        /*00a4*/ 	.byte	0x04, 0x28
        /*00a6*/ 	.short	(.L_43 - .L_42)


	//   ....[0]....
.L_42:
        /*00a8*/ 	.word	0x000000d0


	//   ....[1]....
        /*00ac*/ 	.word	0x000005a0


	//   ....[2]....
        /*00b0*/ 	.word	0x00000780


	//   ....[3]....
        /*00b4*/ 	.word	0x00000900


	//   ....[4]....
        /*00b8*/ 	.word	0x00000a00


	//   ....[5]....
        /*00bc*/ 	.word	0x00000b70


	//   ....[6]....
        /*00c0*/ 	.word	0x00000cd0


	//   ....[7]....
        /*00c4*/ 	.word	0x00000f30


	//   ....[8]....
        /*00c8*/ 	.word	0x00002a80


	//   ....[9]....
        /*00cc*/ 	.word	0x00003980


	//   ....[10]....
        /*00d0*/ 	.word	0x00003e90


	//   ....[11]....
        /*00d4*/ 	.word	0x00003ec0


	//   ....[12]....
        /*00d8*/ 	.word	0x000056e0


	//   ....[13]....
        /*00dc*/ 	.word	0x000058f0


	//----- nvinfo : EIATTR_VRC_CTA_INIT_COUNT
	.align		4
.L_43:
        /*00e0*/ 	.byte	0x02, 0x4a
        /*00e2*/ 	.byte	0x80
	.zero		1


	//----- nvinfo : EIATTR_SYSCALL_OFFSETS
	.align		4
        /*00e4*/ 	.byte	0x04, 0x46
        /*00e6*/ 	.short	(.L_45 - .L_44)


	//   ....[0]....
.L_44:
        /*00e8*/ 	.word	0x00007380


	//   ....[1]....
        /*00ec*/ 	.word	0x00007470


	//   ....[2]....
        /*00f0*/ 	.word	0x00007ca0


	//   ....[3]....
        /*00f4*/ 	.word	0x00008980


	//----- nvinfo : EIATTR_MBARRIER_INSTR_OFFSETS
	.align		4
.L_45:
        /*00f8*/ 	.byte	0x04, 0x39
        /*00fa*/ 	.short	(.L_47 - .L_46)


	//   ....[0]....
.L_46:
        /*00fc*/ 	.word	0x000006f0
        /*0100*/ 	.word	0x000000ff
        /*0104*/ 	.word	0x00000000
        /*0108*/ 	.short	0x0100
        /*010a*/ 	.byte	0x04
	.zero		1


	//   ....[1]....
        /*010c*/ 	.word	0x00000700
        /*0110*/ 	.word	0x000000ff
        /*0114*/ 	.word	0x00000020
        /*0118*/ 	.short	0x0100
        /*011a*/ 	.byte	0x04
	.zero		1


	//   ....[2]....
        /*011c*/ 	.word	0x00000710
        /*0120*/ 	.word	0x000000ff
        /*0124*/ 	.word	0x00000008
        /*0128*/ 	.short	0x0100
        /*012a*/ 	.byte	0x04
	.zero		1


	//   ....[3]....
        /*012c*/ 	.word	0x00000720
        /*0130*/ 	.word	0x000000ff
        /*0134*/ 	.word	0x00000028
        /*0138*/ 	.short	0x0100
        /*013a*/ 	.byte	0x04
	.zero		1


	//   ....[4]....
        /*013c*/ 	.word	0x00000730
        /*0140*/ 	.word	0x000000ff
        /*0144*/ 	.word	0x00000010
        /*0148*/ 	.short	0x0100
        /*014a*/ 	.byte	0x04
	.zero		1


	//   ....[5]....
        /*014c*/ 	.word	0x00000740
        /*0150*/ 	.word	0x000000ff
        /*0154*/ 	.word	0x00000030
        /*0158*/ 	.short	0x0100
        /*015a*/ 	.byte	0x04
	.zero		1


	//   ....[6]....
        /*015c*/ 	.word	0x00000750
        /*0160*/ 	.word	0x000000ff
        /*0164*/ 	.word	0x00000018
        /*0168*/ 	.short	0x0100
        /*016a*/ 	.byte	0x04
	.zero		1


	//   ....[7]....
        /*016c*/ 	.word	0x00000760
        /*0170*/ 	.word	0x000000ff
        /*0174*/ 	.word	0x00000038
        /*0178*/ 	.short	0x0100
        /*017a*/ 	.byte	0x04
	.zero		1


	//   ....[8]....
        /*017c*/ 	.word	0x00000890
        /*0180*/ 	.word	0x000000ff
        /*0184*/ 	.word	0x00000040
        /*0188*/ 	.short	0x0100
        /*018a*/ 	.byte	0x04
	.zero		1


	//   ....[9]....
        /*018c*/ 	.word	0x000008a0
        /*0190*/ 	.word	0x000000ff
        /*0194*/ 	.word	0x00000058
        /*0198*/ 	.short	0x0100
        /*019a*/ 	.byte	0x04
	.zero		1


	//   ....[10]....
        /*019c*/ 	.word	0x000008b0
        /*01a0*/ 	.word	0x000000ff
        /*01a4*/ 	.word	0x00000048
        /*01a8*/ 	.short	0x0100
        /*01aa*/ 	.byte	0x04
	.zero		1


	//   ....[11]....
        /*01ac*/ 	.word	0x000008c0
        /*01b0*/ 	.word	0x000000ff
        /*01b4*/ 	.word	0x00000060
        /*01b8*/ 	.short	0x0100
        /*01ba*/ 	.byte	0x04
	.zero		1


	//   ....[12]....
        /*01bc*/ 	.word	0x000008d0
        /*01c0*/ 	.word	0x000000ff
        /*01c4*/ 	.word	0x00000050
        /*01c8*/ 	.short	0x0100
        /*01ca*/ 	.byte	0x04
	.zero		1


	//   ....[13]....
        /*01cc*/ 	.word	0x000008e0
        /*01d0*/ 	.word	0x000000ff
        /*01d4*/ 	.word	0x00000068
        /*01d8*/ 	.short	0x0100
        /*01da*/ 	.byte	0x04
	.zero		1


	//   ....[14]....
        /*01dc*/ 	.word	0x000009d0
        /*01e0*/ 	.word	0x000000ff
        /*01e4*/ 	.word	0x00000070
        /*01e8*/ 	.short	0x0100
        /*01ea*/ 	.byte	0x06
	.zero		1


	//   ....[15]....
        /*01ec*/ 	.word	0x000009e0
        /*01f0*/ 	.word	0x000000ff
        /*01f4*/ 	.word	0x00000078
        /*01f8*/ 	.short	0x0100
        /*01fa*/ 	.byte	0x06
	.zero		1


	//   ....[16]....
        /*01fc*/ 	.word	0x00000b20
        /*0200*/ 	.word	0x000000ff
        /*0204*/ 	.word	0x00000080
        /*0208*/ 	.short	0x0100
        /*020a*/ 	.byte	0x06
	.zero		1


	//   ....[17]....
        /*020c*/ 	.word	0x00000b30
        /*0210*/ 	.word	0x000000ff
        /*0214*/ 	.word	0x00000090
        /*0218*/ 	.short	0x0100
        /*021a*/ 	.byte	0x06
	.zero		1


	//   ....[18]....
        /*021c*/ 	.word	0x00000b40
        /*0220*/ 	.word	0x000000ff
        /*0224*/ 	.word	0x00000088
        /*0228*/ 	.short	0x0100
        /*022a*/ 	.byte	0x06
	.zero		1


	//   ....[19]....
        /*022c*/ 	.word	0x00000b50
        /*0230*/ 	.word	0x000000ff
        /*0234*/ 	.word	0x00000098
        /*0238*/ 	.short	0x0100
        /*023a*/ 	.byte	0x06
	.zero		1


	//   ....[20]....
        /*023c*/ 	.word	0x00000c80
        /*0240*/ 	.word	0x000000ff
        /*0244*/ 	.word	0x000000a0
        /*0248*/ 	.short	0x0100
        /*024a*/ 	.byte	0x04
	.zero		1


	//   ....[21]....
        /*024c*/ 	.word	0x00000c90
        /*0250*/ 	.word	0x000000ff
        /*0254*/ 	.word	0x000000b0
        /*0258*/ 	.short	0x0100
        /*025a*/ 	.byte	0x04
	.zero		1


	//   ....[22]....
        /*025c*/ 	.word	0x00000ca0
        /*0260*/ 	.word	0x000000ff
        /*0264*/ 	.word	0x000000a8
        /*0268*/ 	.short	0x0100
        /*026a*/ 	.byte	0x04
	.zero		1


	//   ....[23]....
        /*026c*/ 	.word	0x00000cb0
        /*0270*/ 	.word	0x000000ff
        /*0274*/ 	.word	0x000000b8
        /*0278*/ 	.short	0x0100
        /*027a*/ 	.byte	0x04
	.zero		1


	//   ....[24]....
        /*027c*/ 	.word	0x00000db0
        /*0280*/ 	.word	0x000000ff
        /*0284*/ 	.word	0x000000c0
        /*0288*/ 	.short	0x0100
        /*028a*/ 	.byte	0x04
	.zero		1


	//   ....[25]....
        /*028c*/ 	.word	0x00000dc0
        /*0290*/ 	.word	0x000000ff
        /*0294*/ 	.word	0x000000d0
        /*0298*/ 	.short	0x0100
        /*029a*/ 	.byte	0x04
	.zero		1


	//   ....[26]....
        /*029c*/ 	.word	0x00000dd0
        /*02a0*/ 	.word	0x000000ff
        /*02a4*/ 	.word	0x000000c8
        /*02a8*/ 	.short	0x0100
        /*02aa*/ 	.byte	0x04
	.zero		1


	//   ....[27]....
        /*02ac*/ 	.word	0x00000de0
        /*02b0*/ 	.word	0x000000ff
        /*02b4*/ 	.word	0x000000d8
        /*02b8*/ 	.short	0x0100
        /*02ba*/ 	.byte	0x04
	.zero		1


	//   ....[28]....
        /*02bc*/ 	.word	0x00000ef0
        /*02c0*/ 	.word	0x000000ff
        /*02c4*/ 	.word	0x000000e0
        /*02c8*/ 	.short	0x0100
        /*02ca*/ 	.byte	0x06
	.zero		1


	//   ....[29]....
        /*02cc*/ 	.word	0x00001d40
        /*02d0*/ 	.word	0x00000003
        /*02d4*/ 	.word	0x000000d0
        /*02d8*/ 	.short	0x010a
        /*02da*/ 	.byte	0xff
	.zero		1


	//   ....[30]....
        /*02dc*/ 	.word	0x00001d70
        /*02e0*/ 	.word	0x00000003
        /*02e4*/ 	.word	0x000000c0
        /*02e8*/ 	.short	0x0101
        /*02ea*/ 	.byte	0xff
	.zero		1


	//   ....[31]....
        /*02ec*/ 	.word	0x00001e80
        /*02f0*/ 	.word	0x000000ff
        /*02f4*/ 	.word	0x00000020
        /*02f8*/ 	.short	0x010a
        /*02fa*/ 	.byte	0x04
	.zero		1


	//   ....[32]....
        /*02fc*/ 	.word	0x00001f90
        /*0300*/ 	.word	0x000000ff
        /*0304*/ 	.word	0x00000020
        /*0308*/ 	.short	0x010a
        /*030a*/ 	.byte	0x06
	.zero		1


	//   ....[33]....
        /*030c*/ 	.word	0x000020f0
        /*0310*/ 	.word	0x000000ff
        /*0314*/ 	.word	0x00000020
        /*0318*/ 	.short	0x010a
        /*031a*/ 	.byte	0x04
	.zero		1


	//   ....[34]....
        /*031c*/ 	.word	0x000024c0
        /*0320*/ 	.word	0x000000ff
        /*0324*/ 	.word	0x00000078
        /*0328*/ 	.short	0x0101
        /*032a*/ 	.byte	0x07
	.zero		1


	//   ....[35]....
        /*032c*/ 	.word	0x000024e0
        /*0330*/ 	.word	0x000000ff
        /*0334*/ 	.word	0x00000020
        /*0338*/ 	.short	0x010a
        /*033a*/ 	.byte	0x04
	.zero		1


	//   ....[36]....
        /*033c*/ 	.word	0x00002560
        /*0340*/ 	.word	0x000000ff
        /*0344*/ 	.word	0x00000020
        /*0348*/ 	.short	0x010a
        /*034a*/ 	.byte	0x0e
	.zero		1


	//   ....[37]....
        /*034c*/ 	.word	0x000026a0
        /*0350*/ 	.word	0x000000ff
        /*0354*/ 	.word	0x00000020
        /*0358*/ 	.short	0x010a
        /*035a*/ 	.byte	0x04
	.zero		1


	//   ....[38]....
        /*035c*/ 	.word	0x00002ab0
        /*0360*/ 	.word	0x00000003
        /*0364*/ 	.word	0x00000080
        /*0368*/ 	.short	0x010a
        /*036a*/ 	.byte	0xff
	.zero		1


	//   ....[39]....
        /*036c*/ 	.word	0x00002c00
        /*0370*/ 	.word	0x00000000
        /*0374*/ 	.word	0x00000000
        /*0378*/ 	.short	0x0101
        /*037a*/ 	.byte	0xff
	.zero		1


	//   ....[40]....
        /*037c*/ 	.word	0x000031c0
        /*0380*/ 	.word	0x000000ff
        /*0384*/ 	.word	0x00000000
        /*0388*/ 	.short	0x010a
        /*038a*/ 	.byte	0x04
	.zero		1


	//   ....[41]....
        /*038c*/ 	.word	0x00003250
        /*0390*/ 	.word	0x000000ff
        /*0394*/ 	.word	0x00000000
        /*0398*/ 	.short	0x010a
        /*039a*/ 	.byte	0x05
	.zero		1


	//   ....[42]....
        /*039c*/ 	.word	0x000032e0
        /*03a0*/ 	.word	0x000000ff
        /*03a4*/ 	.word	0x00000000
        /*03a8*/ 	.short	0x010a
        /*03aa*/ 	.byte	0x05
	.zero		1


	//   ....[43]....
        /*03ac*/ 	.word	0x00003380
        /*03b0*/ 	.word	0x00000000
        /*03b4*/ 	.word	0x00000000
        /*03b8*/ 	.short	0x010a
        /*03ba*/ 	.byte	0xff
	.zero		1


	//   ....[44]....
        /*03bc*/ 	.word	0x000034d0
        /*03c0*/ 	.word	0x00000000
        /*03c4*/ 	.word	0x000000c0
        /*03c8*/ 	.short	0x010a
        /*03ca*/ 	.byte	0xff
	.zero		1


	//   ....[45]....
        /*03cc*/ 	.word	0x00003540
        /*03d0*/ 	.word	0x00000008
        /*03d4*/ 	.word	0x00000000
        /*03d8*/ 	.short	0x0101
        /*03da*/ 	.byte	0xff
	.zero		1


	//   ....[46]....
        /*03dc*/ 	.word	0x00003560
        /*03e0*/ 	.word	0x000000ff
        /*03e4*/ 	.word	0x00000090
        /*03e8*/ 	.short	0x010a
        /*03ea*/ 	.byte	0x04
	.zero		1


	//   ....[47]....
        /*03ec*/ 	.word	0x00003680
        /*03f0*/ 	.word	0x00000000
        /*03f4*/ 	.word	0x00000080
        /*03f8*/ 	.short	0x010a
        /*03fa*/ 	.byte	0xff
	.zero		1


	//   ....[48]....
        /*03fc*/ 	.word	0x00003780
        /*0400*/ 	.word	0x00000000
        /*0404*/ 	.word	0x00000000
        /*0408*/ 	.short	0x0101
        /*040a*/ 	.byte	0xff
	.zero		1


	//   ....[49]....
        /*040c*/ 	.word	0x00003810
        /*0410*/ 	.word	0x000000ff
        /*0414*/ 	.word	0x00000090
        /*0418*/ 	.short	0x0106
        /*041a*/ 	.byte	0x04
	.zero		1


	//   ....[50]....
        /*041c*/ 	.word	0x00003830
        /*0420*/ 	.word	0x000000ff
        /*0424*/ 	.word	0x00000090
        /*0428*/ 	.short	0x010a
        /*042a*/ 	.byte	0x04
	.zero		1


	//   ....[51]....
        /*042c*/ 	.word	0x000038c0
        /*0430*/ 	.word	0x000000ff
        /*0434*/ 	.word	0x00000090
        /*0438*/ 	.short	0x0106
        /*043a*/ 	.byte	0x07
	.zero		1


	//   ....[52]....
        /*043c*/ 	.word	0x00003900
        /*0440*/ 	.word	0x00000000
        /*0444*/ 	.word	0x00000090
        /*0448*/ 	.short	0x010a
        /*044a*/ 	.byte	0xff
	.zero		1


	//   ....[53]....
        /*044c*/ 	.word	0x00003b70
        /*0450*/ 	.word	0x000000ff
        /*0454*/ 	.word	0x00000008
        /*0458*/ 	.short	0x010a
        /*045a*/ 	.byte	0x05
	.zero		1


	//   ....[54]....
        /*045c*/ 	.word	0x00003b90
        /*0460*/ 	.word	0x000000ff
        /*0464*/ 	.word	0x00000008
        /*0468*/ 	.short	0x010a
        /*046a*/ 	.byte	0x05
	.zero		1


	//   ....[55]....
        /*046c*/ 	.word	0x00003d30
        /*0470*/ 	.word	0x000000ff
        /*0474*/ 	.word	0x00000008
        /*0478*/ 	.short	0x010a
        /*047a*/ 	.byte	0x05
	.zero		1


	//   ....[56]....
        /*047c*/ 	.word	0x00003d50
        /*0480*/ 	.word	0x000000ff
        /*0484*/ 	.word	0x00000008
        /*0488*/ 	.short	0x010a
        /*048a*/ 	.byte	0x05
	.zero		1


	//   ....[57]....
        /*048c*/ 	.word	0x00003e20
        /*0490*/ 	.word	0x000000ff
        /*0494*/ 	.word	0x00000000
        /*0498*/ 	.short	0x0101
        /*049a*/ 	.byte	0x04
	.zero		1


	//   ....[58]....
        /*049c*/ 	.word	0x00004450
        /*04a0*/ 	.word	0x00000008
        /*04a4*/ 	.word	0x00000080
        /*04a8*/ 	.short	0x010a
        /*04aa*/ 	.byte	0xff
	.zero		1


	//   ....[59]....
        /*04ac*/ 	.word	0x00004570
        /*04b0*/ 	.word	0x00000003
        /*04b4*/ 	.word	0x00000000
        /*04b8*/ 	.short	0x0101
        /*04ba*/ 	.byte	0xff
	.zero		1


	//   ....[60]....
        /*04bc*/ 	.word	0x00004ad0
        /*04c0*/ 	.word	0x000000ff
        /*04c4*/ 	.word	0x00000000
        /*04c8*/ 	.short	0x010a
        /*04ca*/ 	.byte	0x04
	.zero		1


	//   ....[61]....
        /*04cc*/ 	.word	0x00004b20
        /*04d0*/ 	.word	0x000000ff
        /*04d4*/ 	.word	0x000000b0
        /*04d8*/ 	.short	0x010a
        /*04da*/ 	.byte	0x47
	.zero		1


	//   ....[62]....
        /*04dc*/ 	.word	0x00004ec0
        /*04e0*/ 	.word	0x000000ff
        /*04e4*/ 	.word	0x00000000
        /*04e8*/ 	.short	0x010a
        /*04ea*/ 	.byte	0x0f
	.zero		1


	//   ....[63]....
        /*04ec*/ 	.word	0x00004ff0
        /*04f0*/ 	.word	0x000000ff
        /*04f4*/ 	.word	0x00000000
        /*04f8*/ 	.short	0x010a
        /*04fa*/ 	.byte	0x05
	.zero		1


	//   ....[64]....
        /*04fc*/ 	.word	0x000054d0
        /*0500*/ 	.word	0x000000ff
        /*0504*/ 	.word	0x00000000
        /*0508*/ 	.short	0x010a
        /*050a*/ 	.byte	0x04
	.zero		1


	//   ....[65]....
        /*050c*/ 	.word	0x00005570
        /*0510*/ 	.word	0x00000002
        /*0514*/ 	.word	0x00000000
        /*0518*/ 	.short	0x010a
        /*051a*/ 	.byte	0xff
	.zero		1


	//   ....[66]....
        /*051c*/ 	.word	0x000055b0
        /*0520*/ 	.word	0x00000002
        /*0524*/ 	.word	0x00000000
        /*0528*/ 	.short	0x010a
        /*052a*/ 	.byte	0xff
	.zero		1


	//   ....[67]....
        /*052c*/ 	.word	0x00005630
        /*0530*/ 	.word	0x000000ff
        /*0534*/ 	.word	0x00000000
        /*0538*/ 	.short	0x0101
        /*053a*/ 	.byte	0x04
	.zero		1


	//   ....[68]....
        /*053c*/ 	.word	0x00005670
        /*0540*/ 	.word	0x000000ff
        /*0544*/ 	.word	0x000000e0
        /*0548*/ 	.short	0x010a
        /*054a*/ 	.byte	0x1d
	.zero		1


	//   ....[69]....
        /*054c*/ 	.word	0x000056d0
        /*0550*/ 	.word	0x000000ff
        /*0554*/ 	.word	0x00000000
        /*0558*/ 	.short	0x0101
        /*055a*/ 	.byte	0x04
	.zero		1


	//   ....[70]....
        /*055c*/ 	.word	0x00005b40
        /*0560*/ 	.word	0x0000000c
        /*0564*/ 	.word	0x00000080
        /*0568*/ 	.short	0x010a
        /*056a*/ 	.byte	0xff
	.zero		1


	//   ....[71]....
        /*056c*/ 	.word	0x00005cb0
        /*0570*/ 	.word	0x00000000
        /*0574*/ 	.word	0x00000000
        /*0578*/ 	.short	0x0101
        /*057a*/ 	.byte	0xff
	.zero		1


	//   ....[72]....
        /*057c*/ 	.word	0x00006130
        /*0580*/ 	.word	0x000000ff
        /*0584*/ 	.word	0x00000078
        /*0588*/ 	.short	0x010a
        /*058a*/ 	.byte	0x18
	.zero		1


	//   ....[73]....
        /*058c*/ 	.word	0x000062f0
        /*0590*/ 	.word	0x000000ff
        /*0594*/ 	.word	0x00000058
        /*0598*/ 	.short	0x010a
        /*059a*/ 	.byte	0x04
	.zero		1


	//   ....[74]....
        /*059c*/ 	.word	0x000064d0
        /*05a0*/ 	.word	0x000000ff
        /*05a4*/ 	.word	0x00000040
        /*05a8*/ 	.short	0x010b
        /*05aa*/ 	.byte	0x04
	.zero		1


	//   ....[75]....
        /*05ac*/ 	.word	0x000064e0
        /*05b0*/ 	.word	0x000000ff
        /*05b4*/ 	.word	0x00000000
        /*05b8*/ 	.short	0x0101
        /*05ba*/ 	.byte	0x14
	.zero		1


	//   ....[76]....
        /*05bc*/ 	.word	0x000064f0
        /*05c0*/ 	.word	0x000000ff
        /*05c4*/ 	.word	0x00000058
        /*05c8*/ 	.short	0x010a
        /*05ca*/ 	.byte	0x05
	.zero		1


	//   ....[77]....
        /*05cc*/ 	.word	0x000066f0
        /*05d0*/ 	.word	0x000000ff
        /*05d4*/ 	.word	0x00000040
        /*05d8*/ 	.short	0x010b
        /*05da*/ 	.byte	0x05
	.zero		1


	//   ....[78]....
        /*05dc*/ 	.word	0x00006700
        /*05e0*/ 	.word	0x000000ff
        /*05e4*/ 	.word	0x00000000
        /*05e8*/ 	.short	0x0101
        /*05ea*/ 	.byte	0x04
	.zero		1


	//   ....[79]....
        /*05ec*/ 	.word	0x000067a0
        /*05f0*/ 	.word	0x000000ff
        /*05f4*/ 	.word	0x00000000
        /*05f8*/ 	.short	0x010a
        /*05fa*/ 	.byte	0x04
	.zero		1


	//   ....[80]....
        /*05fc*/ 	.word	0x00006830
        /*0600*/ 	.word	0x000000ff
        /*0604*/ 	.word	0x00000000
        /*0608*/ 	.short	0x010a
        /*060a*/ 	.byte	0x05
	.zero		1


	//   ....[81]....
        /*060c*/ 	.word	0x000068d0
        /*0610*/ 	.word	0x00000000
        /*0614*/ 	.word	0x00000000
        /*0618*/ 	.short	0x010a
        /*061a*/ 	.byte	0xff
	.zero		1


	//   ....[82]....
        /*061c*/ 	.word	0x00006c10
        /*0620*/ 	.word	0x00000003
        /*0624*/ 	.word	0x00000080
        /*0628*/ 	.short	0x010a
        /*062a*/ 	.byte	0xff
	.zero		1


	//   ....[83]....
        /*062c*/ 	.word	0x00006d90
        /*0630*/ 	.word	0x00000000
        /*0634*/ 	.word	0x00000000
        /*0638*/ 	.short	0x0101
        /*063a*/ 	.byte	0xff
	.zero		1


	//   ....[84]....
        /*063c*/ 	.word	0x00007900
        /*0640*/ 	.word	0x00000000
        /*0644*/ 	.word	0x00000040
        /*0648*/ 	.short	0x010a
        /*064a*/ 	.byte	0xff
	.zero		1


	//   ....[85]....
        /*064c*/ 	.word	0x00007960
        /*0650*/ 	.word	0x0000005d
        /*0654*/ 	.word	0x000000a0
        /*0658*/ 	.short	0x010a
        /*065a*/ 	.byte	0xff
	.zero		1


	//   ....[86]....
        /*065c*/ 	.word	0x00007a50
        /*0660*/ 	.word	0x00000000
        /*0664*/ 	.word	0x00000040
        /*0668*/ 	.short	0x010a
        /*066a*/ 	.byte	0xff
	.zero		1


	//   ....[87]....
        /*066c*/ 	.word	0x00007b80
        /*0670*/ 	.word	0x0000005d
        /*0674*/ 	.word	0x000000a0
        /*0678*/ 	.short	0x010a
        /*067a*/ 	.byte	0xff
	.zero		1


	//   ....[88]....
        /*067c*/ 	.word	0x000086b0
        /*0680*/ 	.word	0x00000000
        /*0684*/ 	.word	0x00000000
        /*0688*/ 	.short	0x0101
        /*068a*/ 	.byte	0xff
	.zero		1


	//   ....[89]....
        /*068c*/ 	.word	0x000086d0
        /*0690*/ 	.word	0x00000002
        /*0694*/ 	.word	0x00000040
        /*0698*/ 	.short	0x010a
        /*069a*/ 	.byte	0xff
	.zero		1


	//   ....[90]....
        /*069c*/ 	.word	0x000087a0
        /*06a0*/ 	.word	0x00000002
        /*06a4*/ 	.word	0x00000040
        /*06a8*/ 	.short	0x010a
        /*06aa*/ 	.byte	0xff
	.zero		1


	//   ....[91]....
        /*06ac*/ 	.word	0x00008c20
        /*06b0*/ 	.word	0x0000005d
        /*06b4*/ 	.word	0x00000000
        /*06b8*/ 	.short	0x0101
        /*06ba*/ 	.byte	0xff
	.zero		1


	//   ....[92]....
        /*06bc*/ 	.word	0x00009450
        /*06c0*/ 	.word	0x00000002
        /*06c4*/ 	.word	0x00000000
        /*06c8*/ 	.short	0x0101
        /*06ca*/ 	.byte	0xff
	.zero		1


	//   ....[93]....
        /*06cc*/ 	.word	0x00009720
        /*06d0*/ 	.word	0x000000ff
        /*06d4*/ 	.word	0x00000000
        /*06d8*/ 	.short	0x0101
        /*06da*/ 	.byte	0x06
	.zero		1


	//   ....[94]....
        /*06dc*/ 	.word	0x00009740
        /*06e0*/ 	.word	0x00000003
        /*06e4*/ 	.word	0x000000d0
        /*06e8*/ 	.short	0x010a
        /*06ea*/ 	.byte	0xff
	.zero		1


	//   ....[95]....
        /*06ec*/ 	.word	0x000097a0
        /*06f0*/ 	.word	0x00000000
        /*06f4*/ 	.word	0x00000020
        /*06f8*/ 	.short	0x010a
        /*06fa*/ 	.byte	0xff
	.zero		1


	//   ....[96]....
        /*06fc*/ 	.word	0x00009800
        /*0700*/ 	.word	0x00000000
        /*0704*/ 	.word	0x00000020
        /*0708*/ 	.short	0x010a
        /*070a*/ 	.byte	0xff
	.zero		1


	//   ....[97]....
        /*070c*/ 	.word	0x00009850
        /*0710*/ 	.word	0x00000003
        /*0714*/ 	.word	0x00000080
        /*0718*/ 	.short	0x010a
        /*071a*/ 	.byte	0xff
	.zero		1


	//   ....[98]....
        /*071c*/ 	.word	0x000098b0
        /*0720*/ 	.word	0x00000000
        /*0724*/ 	.word	0x00000000
        /*0728*/ 	.short	0x010a
        /*072a*/ 	.byte	0xff
	.zero		1


	//   ....[99]....
        /*072c*/ 	.word	0x00009910
        /*0730*/ 	.word	0x00000000
        /*0734*/ 	.word	0x00000000
        /*0738*/ 	.short	0x010a
        /*073a*/ 	.byte	0xff
	.zero		1


	//   ....[100]....
        /*073c*/ 	.word	0x00009970
        /*0740*/ 	.word	0x00000000
        /*0744*/ 	.word	0x00000000
        /*0748*/ 	.short	0x010a
        /*074a*/ 	.byte	0xff
	.zero		1


	//   ....[101]....
        /*074c*/ 	.word	0x000099c0
        /*0750*/ 	.word	0x00000000
        /*0754*/ 	.word	0x000000c0
        /*0758*/ 	.short	0x010a
        /*075a*/ 	.byte	0xff
	.zero		1


	//   ....[102]....
        /*075c*/ 	.word	0x00009a20
        /*0760*/ 	.word	0x00000000
        /*0764*/ 	.word	0x00000090
        /*0768*/ 	.short	0x010a
        /*076a*/ 	.byte	0xff
	.zero		1


	//   ....[103]....
        /*076c*/ 	.word	0x00009a70
        /*0770*/ 	.word	0x00000000
        /*0774*/ 	.word	0x00000080
        /*0778*/ 	.short	0x010a
        /*077a*/ 	.byte	0xff
	.zero		1


	//   ....[104]....
        /*077c*/ 	.word	0x00009ad0
        /*0780*/ 	.word	0x00000000
        /*0784*/ 	.word	0x00000090
        /*0788*/ 	.short	0x010a
        /*078a*/ 	.byte	0xff
	.zero		1


	//   ....[105]....
        /*078c*/ 	.word	0x00009b30
        /*0790*/ 	.word	0x00000007
        /*0794*/ 	.word	0x00000008
        /*0798*/ 	.short	0x010a
        /*079a*/ 	.byte	0xff
	.zero		1


	//   ....[106]....
        /*079c*/ 	.word	0x00009c20
        /*07a0*/ 	.word	0x00000005
        /*07a4*/ 	.word	0x00000008
        /*07a8*/ 	.short	0x010a
        /*07aa*/ 	.byte	0xff
	.zero		1


	//   ....[107]....
        /*07ac*/ 	.word	0x00009c70
        /*07b0*/ 	.word	0x00000008
        /*07b4*/ 	.word	0x00000080
        /*07b8*/ 	.short	0x010a
        /*07ba*/ 	.byte	0xff
	.zero		1


	//   ....[108]....
        /*07bc*/ 	.word	0x00009cd0
        /*07c0*/ 	.word	0x00000003
        /*07c4*/ 	.word	0x000000b0
        /*07c8*/ 	.short	0x010a
        /*07ca*/ 	.byte	0xff
	.zero		1


	//   ....[109]....
        /*07cc*/ 	.word	0x00009d30
        /*07d0*/ 	.word	0x00000003
        /*07d4*/ 	.word	0x00000000
        /*07d8*/ 	.short	0x010a
        /*07da*/ 	.byte	0xff
	.zero		1


	//   ....[110]....
        /*07dc*/ 	.word	0x00009d90
        /*07e0*/ 	.word	0x00000002
        /*07e4*/ 	.word	0x00000000
        /*07e8*/ 	.short	0x010a
        /*07ea*/ 	.byte	0xff
	.zero		1


	//   ....[111]....
        /*07ec*/ 	.word	0x00009df0
        /*07f0*/ 	.word	0x00000002
        /*07f4*/ 	.word	0x000000e0
        /*07f8*/ 	.short	0x010a
        /*07fa*/ 	.byte	0xff
	.zero		1


	//   ....[112]....
        /*07fc*/ 	.word	0x00009e40
        /*0800*/ 	.word	0x0000000c
        /*0804*/ 	.word	0x00000080
        /*0808*/ 	.short	0x010a
        /*080a*/ 	.byte	0xff
	.zero		1


	//   ....[113]....
        /*080c*/ 	.word	0x00009ea0
        /*0810*/ 	.word	0x00000000
        /*0814*/ 	.word	0x00000078
        /*0818*/ 	.short	0x010a
        /*081a*/ 	.byte	0xff
	.zero		1


	//   ....[114]....
        /*081c*/ 	.word	0x00009f00
        /*0820*/ 	.word	0x00000000
        /*0824*/ 	.word	0x00000058
        /*0828*/ 	.short	0x010a
        /*082a*/ 	.byte	0xff
	.zero		1


	//   ....[115]....
        /*082c*/ 	.word	0x00009f60
        /*0830*/ 	.word	0x00000009
        /*0834*/ 	.word	0x00000058
        /*0838*/ 	.short	0x010a
        /*083a*/ 	.byte	0xff
	.zero		1


	//   ....[116]....
        /*083c*/ 	.word	0x00009fc0
        /*0840*/ 	.word	0x00000000
        /*0844*/ 	.word	0x00000000
        /*0848*/ 	.short	0x010a
        /*084a*/ 	.byte	0xff
	.zero		1


	//   ....[117]....
        /*084c*/ 	.word	0x0000a020
        /*0850*/ 	.word	0x00000000
        /*0854*/ 	.word	0x00000000
        /*0858*/ 	.short	0x010a
        /*085a*/ 	.byte	0xff
	.zero		1


	//   ....[118]....
        /*085c*/ 	.word	0x0000a070
        /*0860*/ 	.word	0x00000003
        /*0864*/ 	.word	0x00000080
        /*0868*/ 	.short	0x010a
        /*086a*/ 	.byte	0xff
	.zero		1


	//   ....[119]....
        /*086c*/ 	.word	0x0000a0c0
        /*0870*/ 	.word	0x00000000
        /*0874*/ 	.word	0x00000040
        /*0878*/ 	.short	0x010a
        /*087a*/ 	.byte	0xff
	.zero		1


	//   ....[120]....
        /*087c*/ 	.word	0x0000a110
        /*0880*/ 	.word	0x0000005d
        /*0884*/ 	.word	0x000000a0
        /*0888*/ 	.short	0x010a
        /*088a*/ 	.byte	0xff
	.zero		1


	//   ....[121]....
        /*088c*/ 	.word	0x0000a160
        /*0890*/ 	.word	0x00000002
        /*0894*/ 	.word	0x00000040
        /*0898*/ 	.short	0x010a
        /*089a*/ 	.byte	0xff
	.zero		1


	//----- nvinfo : EIATTR_NUM_MBARRIERS
	.align		4
.L_47:
        /*089c*/ 	.byte	0x03, 0x38
        /*089e*/ 	.short	0x001d


	//----- nvinfo : EIATTR_EXIT_INSTR_OFFSETS
	.align		4
        /*08a0*/ 	.byte	0x04, 0x1c
        /*08a2*/ 	.short	(.L_49 - .L_48)


	//   ....[0]....
.L_48:
        /*08a4*/ 	.word	0x000033b0


	//   ....[1]....
        /*08a8*/ 	.word	0x000038d0


	//   ....[2]....
        /*08ac*/ 	.word	0x00003930


	//   ....[3]....
        /*08b0*/ 	.word	0x00005900


	//   ....[4]....
        /*08b4*/ 	.word	0x00006900


	//   ....[5]....
        /*08b8*/ 	.word	0x00006940


	//   ....[6]....
        /*08bc*/ 	.word	0x00009610


	//   ....[7]....
        /*08c0*/ 	.word	0x00009680


	//   ....[8]....
        /*08c4*/ 	.word	0x000096b0


	//   ....[9]....
        /*08c8*/ 	.word	0x00009730


	//----- nvinfo : EIATTR_MAX_THREADS
	.align		4
.L_49:
        /*08cc*/ 	.byte	0x04, 0x05
        /*08ce*/ 	.short	(.L_51 - .L_50)
.L_50:
        /*08d0*/ 	.word	0x00000100
        /*08d4*/ 	.word	0x00000001
        /*08d8*/ 	.word	0x00000001


	//----- nvinfo : EIATTR_CRS_STACK_SIZE
	.align		4
.L_51:
        /*08dc*/ 	.byte	0x04, 0x1e
        /*08de*/ 	.short	(.L_53 - .L_52)
.L_52:
        /*08e0*/ 	.word	0x00000000


	//----- nvinfo : EIATTR_CBANK_PARAM_SIZE
	.align		4
.L_53:
        /*08e4*/ 	.byte	0x03, 0x19
        /*08e6*/ 	.short	0x0c00


	//----- nvinfo : EIATTR_PARAM_CBANK
	.align		4
        /*08e8*/ 	.byte	0x04, 0x0a
        /*08ea*/ 	.short	(.L_55 - .L_54)
	.align		4
.L_54:
        /*08ec*/ 	.word	index@(.nv.constant0._ZN7cutlass13device_kernelINS_4gemm6kernel13GemmUniversalIN4cute5tupleIJiiiiEEENS1_10collective13CollectiveMmaINS1_46MainloopSm100TmaUmmaWarpSpecializedBlockScaledILi4ELi2ELi2ENS5_IJNS4_1CILi4EEENSA_ILi2EEENSA_ILi1EEEEEEEENS5_IJNSA_ILi256EEENSA_ILi64EEESG_EEENS5_IJNS_12float_e4m3_tENS_13float_ue8m0_tEEEENS5_IJNS5_IJlSD_lEEENS4_6LayoutINS5_IJNS5_IJNS5_IJNSA_ILi32EEESB_EEEiEEESQ_NS5_IJSD_iEEEEEENS5_IJNS5_IJNS5_IJNSA_ILi16EEESB_EEEiEEENS5_IJNS5_IJNSA_ILi0EEESD_EEENSA_ILi512EEEEEENS5_IJSW_iEEEEEEEEEEESL_S13_NS4_8TiledMMAINS4_8MMA_AtomIJNS4_27SM100_MMA_MXF8F6F4_2x1SM_SSISJ_SJ_fSK_Li256ELi64ELNS4_4UMMA5MajorE0ELS18_0ELNS17_7ScaleInE0ELS19_0EEEEEENSN_INS5_IJSD_SD_SD_EEENS5_IJSW_SW_SW_EEEEENS5_IJNS4_10UnderscoreES1F_S1F_EEEEENS5_IJNS4_28SM100_TMA_2SM_LOAD_MULTICASTES1I_EEENS5_IJNS4_14ComposedLayoutINS4_7SwizzleILi3ELi4ELi3EEENS4_18smem_ptr_flag_bitsILi8EEENSN_INS5_IJNSA_ILi8EEENSA_ILi128EEEEEENS5_IJS1Q_SD_EEEEEEENSN_INS5_IJNS5_IJNS5_IJSP_SD_EEENS5_IJSO_SD_EEEEEESD_NS5_IJSB_SC_EEEEEENS5_IJNS5_IJNS5_IJSU_SY_EEESX_EEESW_NS5_IJSD_SY_EEEEEEEEEEEvNS4_8identityES1J_S25_vS26_EENS_8epilogue10collective18CollectiveEpilogueINS28_23Sm100TmaWarpSpecializedILi3ELi2ELi32ELb1ELb0EEEJNS5_IJS1Q_SH_SG_EEENS5_IJNSN_IS1Q_SD_EENSN_ISO_SD_EEEEENS_10bfloat16_tESM_S2H_SM_NS28_6fusion15FusionCallbacksIS2C_NS2I_17LinearCombinationIS2H_fS2H_fLNS_15FloatRoundStyleE2EEES2D_S2G_JEEENS4_5SM1004TMEM4LOAD26SM100_TMEM_LOAD_32dp32b32xENS4_13SM90_TMA_LOADENS1K_INS1L_ILi2ELi4ELi3EEENS1N_ILi16EEENSN_INS5_IJS1P_SO_EEES1W_EEEENS4_39AutoVectorizingCopyWithAssumedAlignmentILi128EEENS4_14SM90_TMA_STOREES2X_S2Z_S2Z_EEEvvEEEEvNT_6ParamsE)
        /*08f0*/ 	.short	0x0380
        /*08f2*/ 	.short	0x0c00


	//----- nvinfo : EIATTR_SW_WAR
	.align		4
.L_55:
        /*08f4*/ 	.byte	0x04, 0x36
        /*08f6*/ 	.short	(.L_57 - .L_56)
.L_56:
        /*08f8*/ 	.word	0x00000008
.L_57:


//--------------------- .nv.callgraph             --------------------------
	.section	.nv.callgraph,"",@"SHT_CUDA_CALLGRAPH"
	.align	4
	.sectionentsize	8
	.align		4
        /*0000*/ 	.word	0x00000000
	.align		4
        /*0004*/ 	.word	0xffffffff
	.align		4
        /*0008*/ 	.word	index@(_ZN7cutlass13device_kernelINS_4gemm6kernel13GemmUniversalIN4cute5tupleIJiiiiEEENS1_10collective13CollectiveMmaINS1_46MainloopSm100TmaUmmaWarpSpecializedBlockScaledILi4ELi2ELi2ENS5_IJNS4_1CILi4EEENSA_ILi2EEENSA_ILi1EEEEEEEENS5_IJNSA_ILi256EEENSA_ILi64EEESG_EEENS5_IJNS_12float_e4m3_tENS_13float_ue8m0_tEEEENS5_IJNS5_IJlSD_lEEENS4_6LayoutINS5_IJNS5_IJNS5_IJNSA_ILi32EEESB_EEEiEEESQ_NS5_IJSD_iEEEEEENS5_IJNS5_IJNS5_IJNSA_ILi16EEESB_EEEiEEENS5_IJNS5_IJNSA_ILi0EEESD_EEENSA_ILi512EEEEEENS5_IJSW_iEEEEEEEEEEESL_S13_NS4_8TiledMMAINS4_8MMA_AtomIJNS4_27SM100_MMA_MXF8F6F4_2x1SM_SSISJ_SJ_fSK_Li256ELi64ELNS4_4UMMA5MajorE0ELS18_0ELNS17_7ScaleInE0ELS19_0EEEEEENSN_INS5_IJSD_SD_SD_EEENS5_IJSW_SW_SW_EEEEENS5_IJNS4_10UnderscoreES1F_S1F_EEEEENS5_IJNS4_28SM100_TMA_2SM_LOAD_MULTICASTES1I_EEENS5_IJNS4_14ComposedLayoutINS4_7SwizzleILi3ELi4ELi3EEENS4_18smem_ptr_flag_bitsILi8EEENSN_INS5_IJNSA_ILi8EEENSA_ILi128EEEEEENS5_IJS1Q_SD_EEEEEEENSN_INS5_IJNS5_IJNS5_IJSP_SD_EEENS5_IJSO_SD_EEEEEESD_NS5_IJSB_SC_EEEEEENS5_IJNS5_IJNS5_IJSU_SY_EEESX_EEESW_NS5_IJSD_SY_EEEEEEEEEEEvNS4_8identityES1J_S25_vS26_EENS_8epilogue10collective18CollectiveEpilogueINS28_23Sm100TmaWarpSpecializedILi3ELi2ELi32ELb1ELb0EEEJNS5_IJS1Q_SH_SG_EEENS5_IJNSN_IS1Q_SD_EENSN_ISO_SD_EEEEENS_10bfloat16_tESM_S2H_SM_NS28_6fusion15FusionCallbacksIS2C_NS2I_17LinearCombinationIS2H_fS2H_fLNS_15FloatRoundStyleE2EEES2D_S2G_JEEENS4_5SM1004TMEM4LOAD26SM100_TMEM_LOAD_32dp32b32xENS4_13SM90_TMA_LOADENS1K_INS1L_ILi2ELi4ELi3EEENS1N_ILi16EEENSN_INS5_IJS1P_SO_EEES1W_EEEENS4_39AutoVectorizingCopyWithAssumedAlignmentILi128EEENS4_14SM90_TMA_STOREES2X_S2Z_S2Z_EEEvvEEEEvNT_6ParamsE)
	.align		4
        /*000c*/ 	.word	index@(__assertfail)
	.align		4
        /*0010*/ 	.word	0x00000000
	.align		4
        /*0014*/ 	.word	0xfffffffe
	.align		4
        /*0018*/ 	.word	0x00000000
	.align		4
        /*001c*/ 	.word	0xfffffffd
	.align		4
        /*0020*/ 	.word	0x00000000
	.align		4
        /*0024*/ 	.word	0xfffffffc


//--------------------- .nv.constant4             --------------------------
	.section	.nv.constant4,"a",@progbits
	.align	8
	.align		8
.nv.constant4:
        /*0000*/ 	.dword	__assertfail
	.align		8
        /*0008*/ 	.dword	__unnamed_1
	.align		8
        /*0010*/ 	.dword	__unnamed_2
	.align		8
        /*0018*/ 	.dword	_ZN40_INTERNAL_3f8b1fec_4_k_cu_952d5141_349534cuda3std3__45__cpo5beginE
	.align		8
        /*0020*/ 	.dword	_ZN40_INTERNAL_3f8b1fec_4_k_cu_952d5141_349534cuda3std3__45__cpo3endE
	.align		8
        /*0028*/ 	.dword	_ZN40_INTERNAL_3f8b1fec_4_k_cu_952d5141_349534cuda3std3__45__cpo6cbeginE
	.align		8
        /*0030*/ 	.dword	_ZN40_INTERNAL_3f8b1fec_4_k_cu_952d5141_349534cuda3std3__45__cpo4cendE
	.align		8
        /*0038*/ 	.dword	_ZN40_INTERNAL_3f8b1fec_4_k_cu_952d5141_349534cuda3std3__442_GLOBAL__N__3f8b1fec_4_k_cu_952d5141_349536ignoreE
	.align		8
        /*0040*/ 	.dword	_ZN40_INTERNAL_3f8b1fec_4_k_cu_952d5141_349534cuda3std3__419piecewise_constructE
	.align		8
        /*0048*/ 	.dword	_ZN40_INTERNAL_3f8b1fec_4_k_cu_952d5141_349534cuda3std3__48in_placeE
	.align		8
        /*0050*/ 	.dword	_ZN40_INTERNAL_3f8b1fec_4_k_cu_952d5141_349534cuda3std6ranges3__45__cpo4swapE
	.align		8
        /*0058*/ 	.dword	_ZN40_INTERNAL_3f8b1fec_4_k_cu_952d5141_349534cuda3std6ranges3__45__cpo9iter_moveE
	.align		8
        /*0060*/ 	.dword	_ZN40_INTERNAL_3f8b1fec_4_k_cu_952d5141_349534cute7productE
	.align		8
        /*0068*/ 	.dword	_ZN40_INTERNAL_3f8b1fec_4_k_cu_952d5141_349534cute1_E
	.align		8
        /*0070*/ 	.dword	$str$25
	.align		8
        /*0078*/ 	.dword	$str$26
	.align		8
        /*0080*/ 	.dword	$str$27
	.align		8
        /*0088*/ 	.dword	$str$28


//--------------------- .text._ZN7cutlass13device_kernelINS_4gemm6kernel13GemmUniversalIN4cute5tupleIJiiiiEEENS1_10collective13CollectiveMmaINS1_46MainloopSm100TmaUmmaWarpSpecializedBlockScaledILi4ELi2ELi2ENS5_IJNS4_1CILi4EEENSA_ILi2EEENSA_ILi1EEEEEEEENS5_IJNSA_ILi256EEENSA_ILi64EEESG_EEENS5_IJNS_12float_e4m3_tENS_13float_ue8m0_tEEEENS5_IJNS5_IJlSD_lEEENS4_6LayoutINS5_IJNS5_IJNS5_IJNSA_ILi32EEESB_EEEiEEESQ_NS5_IJSD_iEEEEEENS5_IJNS5_IJNS5_IJNSA_ILi16EEESB_EEEiEEENS5_IJNS5_IJNSA_ILi0EEESD_EEENSA_ILi512EEEEEENS5_IJSW_iEEEEEEEEEEESL_S13_NS4_8TiledMMAINS4_8MMA_AtomIJNS4_27SM100_MMA_MXF8F6F4_2x1SM_SSISJ_SJ_fSK_Li256ELi64ELNS4_4UMMA5MajorE0ELS18_0ELNS17_7ScaleInE0ELS19_0EEEEEENSN_INS5_IJSD_SD_SD_EEENS5_IJSW_SW_SW_EEEEENS5_IJNS4_10UnderscoreES1F_S1F_EEEEENS5_IJNS4_28SM100_TMA_2SM_LOAD_MULTICASTES1I_EEENS5_IJNS4_14ComposedLayoutINS4_7SwizzleILi3ELi4ELi3EEENS4_18smem_ptr_flag_bitsILi8EEENSN_INS5_IJNSA_ILi8EEENSA_ILi128EEEEEENS5_IJS1Q_SD_EEEEEEENSN_INS5_IJNS5_IJNS5_IJSP_SD_EEENS5_IJSO_SD_EEEEEESD_NS5_IJSB_SC_EEEEEENS5_IJNS5_IJNS5_IJSU_SY_EEESX_EEESW_NS5_IJSD_SY_EEEEEEEEEEEvNS4_8identityES1J_S25_vS26_EENS_8epilogue10collective18CollectiveEpilogueINS28_23Sm100TmaWarpSpecializedILi3ELi2ELi32ELb1ELb0EEEJNS5_IJS1Q_SH_SG_EEENS5_IJNSN_IS1Q_SD_EENSN_ISO_SD_EEEEENS_10bfloat16_tESM_S2H_SM_NS28_6fusion15FusionCallbacksIS2C_NS2I_17LinearCombinationIS2H_fS2H_fLNS_15FloatRoundStyleE2EEES2D_S2G_JEEENS4_5SM1004TMEM4LOAD26SM100_TMEM_LOAD_32dp32b32xENS4_13SM90_TMA_LOADENS1K_INS1L_ILi2ELi4ELi3EEENS1N_ILi16EEENSN_INS5_IJS1P_SO_EEES1W_EEEENS4_39AutoVectorizingCopyWithAssumedAlignmentILi128EEENS4_14SM90_TMA_STOREES2X_S2Z_S2Z_EEEvvEEEEvNT_6ParamsE --------------------------
	.section	.text._ZN7cutlass13device_kernelINS_4gemm6kernel13GemmUniversalIN4cute5tupleIJiiiiEEENS1_10collective13CollectiveMmaINS1_46MainloopSm100TmaUmmaWarpSpecializedBlockScaledILi4ELi2ELi2ENS5_IJNS4_1CILi4EEENSA_ILi2EEENSA_ILi1EEEEEEEENS5_IJNSA_ILi256EEENSA_ILi64EEESG_EEENS5_IJNS_12float_e4m3_tENS_13float_ue8m0_tEEEENS5_IJNS5_IJlSD_lEEENS4_6LayoutINS5_IJNS5_IJNS5_IJNSA_ILi32EEESB_EEEiEEESQ_NS5_IJSD_iEEEEEENS5_IJNS5_IJNS5_IJNSA_ILi16EEESB_EEEiEEENS5_IJNS5_IJNSA_ILi0EEESD_EEENSA_ILi512EEEEEENS5_IJSW_iEEEEEEEEEEESL_S13_NS4_8TiledMMAINS4_8MMA_AtomIJNS4_27SM100_MMA_MXF8F6F4_2x1SM_SSISJ_SJ_fSK_Li256ELi64ELNS4_4UMMA5MajorE0ELS18_0ELNS17_7ScaleInE0ELS19_0EEEEEENSN_INS5_IJSD_SD_SD_EEENS5_IJSW_SW_SW_EEEEENS5_IJNS4_10UnderscoreES1F_S1F_EEEEENS5_IJNS4_28SM100_TMA_2SM_LOAD_MULTICASTES1I_EEENS5_IJNS4_14ComposedLayoutINS4_7SwizzleILi3ELi4ELi3EEENS4_18smem_ptr_flag_bitsILi8EEENSN_INS5_IJNSA_ILi8EEENSA_ILi128EEEEEENS5_IJS1Q_SD_EEEEEEENSN_INS5_IJNS5_IJNS5_IJSP_SD_EEENS5_IJSO_SD_EEEEEESD_NS5_IJSB_SC_EEEEEENS5_IJNS5_IJNS5_IJSU_SY_EEESX_EEESW_NS5_IJSD_SY_EEEEEEEEEEEvNS4_8identityES1J_S25_vS26_EENS_8epilogue10collective18CollectiveEpilogueINS28_23Sm100TmaWarpSpecializedILi3ELi2ELi32ELb1ELb0EEEJNS5_IJS1Q_SH_SG_EEENS5_IJNSN_IS1Q_SD_EENSN_ISO_SD_EEEEENS_10bfloat16_tESM_S2H_SM_NS28_6fusion15FusionCallbacksIS2C_NS2I_17LinearCombinationIS2H_fS2H_fLNS_15FloatRoundStyleE2EEES2D_S2G_JEEENS4_5SM1004TMEM4LOAD26SM100_TMEM_LOAD_32dp32b32xENS4_13SM90_TMA_LOADENS1K_INS1L_ILi2ELi4ELi3EEENS1N_ILi16EEENSN_INS5_IJS1P_SO_EEES1W_EEEENS4_39AutoVectorizingCopyWithAssumedAlignmentILi128EEENS4_14SM90_TMA_STOREES2X_S2Z_S2Z_EEEvvEEEEvNT_6ParamsE,"ax",@progbits
	.align	128
.text._ZN7cutlass13device_kernelINS_4gemm6kernel13GemmUniversalIN4cute5tupleIJiiiiEEENS1_10collective13CollectiveMmaINS1_46MainloopSm100TmaUmmaWarpSpecializedBlockScaledILi4ELi2ELi2ENS5_IJNS4_1CILi4EEENSA_ILi2EEENSA_ILi1EEEEEEEENS5_IJNSA_ILi256EEENSA_ILi64EEESG_EEENS5_IJNS_12float_e4m3_tENS_13float_ue8m0_tEEEENS5_IJNS5_IJlSD_lEEENS4_6LayoutINS5_IJNS5_IJNS5_IJNSA_ILi32EEESB_EEEiEEESQ_NS5_IJSD_iEEEEEENS5_IJNS5_IJNS5_IJNSA_ILi16EEESB_EEEiEEENS5_IJNS5_IJNSA_ILi0EEESD_EEENSA_ILi512EEEEEENS5_IJSW_iEEEEEEEEEEESL_S13_NS4_8TiledMMAINS4_8MMA_AtomIJNS4_27SM100_MMA_MXF8F6F4_2x1SM_SSISJ_SJ_fSK_Li256ELi64ELNS4_4UMMA5MajorE0ELS18_0ELNS17_7ScaleInE0ELS19_0EEEEEENSN_INS5_IJSD_SD_SD_EEENS5_IJSW_SW_SW_EEEEENS5_IJNS4_10UnderscoreES1F_S1F_EEEEENS5_IJNS4_28SM100_TMA_2SM_LOAD_MULTICASTES1I_EEENS5_IJNS4_14ComposedLayoutINS4_7SwizzleILi3ELi4ELi3EEENS4_18smem_ptr_flag_bitsILi8EEENSN_INS5_IJNSA_ILi8EEENSA_ILi128EEEEEENS5_IJS1Q_SD_EEEEEEENSN_INS5_IJNS5_IJNS5_IJSP_SD_EEENS5_IJSO_SD_EEEEEESD_NS5_IJSB_SC_EEEEEENS5_IJNS5_IJNS5_IJSU_SY_EEESX_EEESW_NS5_IJSD_SY_EEEEEEEEEEEvNS4_8identityES1J_S25_vS26_EENS_8epilogue10collective18CollectiveEpilogueINS28_23Sm100TmaWarpSpecializedILi3ELi2ELi32ELb1ELb0EEEJNS5_IJS1Q_SH_SG_EEENS5_IJNSN_IS1Q_SD_EENSN_ISO_SD_EEEEENS_10bfloat16_tESM_S2H_SM_NS28_6fusion15FusionCallbacksIS2C_NS2I_17LinearCombinationIS2H_fS2H_fLNS_15FloatRoundStyleE2EEES2D_S2G_JEEENS4_5SM1004TMEM4LOAD26SM100_TMEM_LOAD_32dp32b32xENS4_13SM90_TMA_LOADENS1K_INS1L_ILi2ELi4ELi3EEENS1N_ILi16EEENSN_INS5_IJS1P_SO_EEES1W_EEEENS4_39AutoVectorizingCopyWithAssumedAlignmentILi128EEENS4_14SM90_TMA_STOREES2X_S2Z_S2Z_EEEvvEEEEvNT_6ParamsE:
        .type           _ZN7cutlass13device_kernelINS_4gemm6kernel13GemmUniversalIN4cute5tupleIJiiiiEEENS1_10collective13CollectiveMmaINS1_46MainloopSm100TmaUmmaWarpSpecializedBlockScaledILi4ELi2ELi2ENS5_IJNS4_1CILi4EEENSA_ILi2EEENSA_ILi1EEEEEEEENS5_IJNSA_ILi256EEENSA_ILi64EEESG_EEENS5_IJNS_12float_e4m3_tENS_13float_ue8m0_tEEEENS5_IJNS5_IJlSD_lEEENS4_6LayoutINS5_IJNS5_IJNS5_IJNSA_ILi32EEESB_EEEiEEESQ_NS5_IJSD_iEEEEEENS5_IJNS5_IJNS5_IJNSA_ILi16EEESB_EEEiEEENS5_IJNS5_IJNSA_ILi0EEESD_EEENSA_ILi512EEEEEENS5_IJSW_iEEEEEEEEEEESL_S13_NS4_8TiledMMAINS4_8MMA_AtomIJNS4_27SM100_MMA_MXF8F6F4_2x1SM_SSISJ_SJ_fSK_Li256ELi64ELNS4_4UMMA5MajorE0ELS18_0ELNS17_7ScaleInE0ELS19_0EEEEEENSN_INS5_IJSD_SD_SD_EEENS5_IJSW_SW_SW_EEEEENS5_IJNS4_10UnderscoreES1F_S1F_EEEEENS5_IJNS4_28SM100_TMA_2SM_LOAD_MULTICASTES1I_EEENS5_IJNS4_14ComposedLayoutINS4_7SwizzleILi3ELi4ELi3EEENS4_18smem_ptr_flag_bitsILi8EEENSN_INS5_IJNSA_ILi8EEENSA_ILi128EEEEEENS5_IJS1Q_SD_EEEEEEENSN_INS5_IJNS5_IJNS5_IJSP_SD_EEENS5_IJSO_SD_EEEEEESD_NS5_IJSB_SC_EEEEEENS5_IJNS5_IJNS5_IJSU_SY_EEESX_EEESW_NS5_IJSD_SY_EEEEEEEEEEEvNS4_8identityES1J_S25_vS26_EENS_8epilogue10collective18CollectiveEpilogueINS28_23Sm100TmaWarpSpecializedILi3ELi2ELi32ELb1ELb0EEEJNS5_IJS1Q_SH_SG_EEENS5_IJNSN_IS1Q_SD_EENSN_ISO_SD_EEEEENS_10bfloat16_tESM_S2H_SM_NS28_6fusion15FusionCallbacksIS2C_NS2I_17LinearCombinationIS2H_fS2H_fLNS_15FloatRoundStyleE2EEES2D_S2G_JEEENS4_5SM1004TMEM4LOAD26SM100_TMEM_LOAD_32dp32b32xENS4_13SM90_TMA_LOADENS1K_INS1L_ILi2ELi4ELi3EEENS1N_ILi16EEENSN_INS5_IJS1P_SO_EEES1W_EEEENS4_39AutoVectorizingCopyWithAssumedAlignmentILi128EEENS4_14SM90_TMA_STOREES2X_S2Z_S2Z_EEEvvEEEEvNT_6ParamsE,@function
        .size           _ZN7cutlass13device_kernelINS_4gemm6kernel13GemmUniversalIN4cute5tupleIJiiiiEEENS1_10collective13CollectiveMmaINS1_46MainloopSm100TmaUmmaWarpSpecializedBlockScaledILi4ELi2ELi2ENS5_IJNS4_1CILi4EEENSA_ILi2EEENSA_ILi1EEEEEEEENS5_IJNSA_ILi256EEENSA_ILi64EEESG_EEENS5_IJNS_12float_e4m3_tENS_13float_ue8m0_tEEEENS5_IJNS5_IJlSD_lEEENS4_6LayoutINS5_IJNS5_IJNS5_IJNSA_ILi32EEESB_EEEiEEESQ_NS5_IJSD_iEEEEEENS5_IJNS5_IJNS5_IJNSA_ILi16EEESB_EEEiEEENS5_IJNS5_IJNSA_ILi0EEESD_EEENSA_ILi512EEEEEENS5_IJSW_iEEEEEEEEEEESL_S13_NS4_8TiledMMAINS4_8MMA_AtomIJNS4_27SM100_MMA_MXF8F6F4_2x1SM_SSISJ_SJ_fSK_Li256ELi64ELNS4_4UMMA5MajorE0ELS18_0ELNS17_7ScaleInE0ELS19_0EEEEEENSN_INS5_IJSD_SD_SD_EEENS5_IJSW_SW_SW_EEEEENS5_IJNS4_10UnderscoreES1F_S1F_EEEEENS5_IJNS4_28SM100_TMA_2SM_LOAD_MULTICASTES1I_EEENS5_IJNS4_14ComposedLayoutINS4_7SwizzleILi3ELi4ELi3EEENS4_18smem_ptr_flag_bitsILi8EEENSN_INS5_IJNSA_ILi8EEENSA_ILi128EEEEEENS5_IJS1Q_SD_EEEEEEENSN_INS5_IJNS5_IJNS5_IJSP_SD_EEENS5_IJSO_SD_EEEEEESD_NS5_IJSB_SC_EEEEEENS5_IJNS5_IJNS5_IJSU_SY_EEESX_EEESW_NS5_IJSD_SY_EEEEEEEEEEEvNS4_8identityES1J_S25_vS26_EENS_8epilogue10collective18CollectiveEpilogueINS28_23Sm100TmaWarpSpecializedILi3ELi2ELi32ELb1ELb0EEEJNS5_IJS1Q_SH_SG_EEENS5_IJNSN_IS1Q_SD_EENSN_ISO_SD_EEEEENS_10bfloat16_tESM_S2H_SM_NS28_6fusion15FusionCallbacksIS2C_NS2I_17LinearCombinationIS2H_fS2H_fLNS_15FloatRoundStyleE2EEES2D_S2G_JEEENS4_5SM1004TMEM4LOAD26SM100_TMEM_LOAD_32dp32b32xENS4_13SM90_TMA_LOADENS1K_INS1L_ILi2ELi4ELi3EEENS1N_ILi16EEENSN_INS5_IJS1P_SO_EEES1W_EEEENS4_39AutoVectorizingCopyWithAssumedAlignmentILi128EEENS4_14SM90_TMA_STOREES2X_S2Z_S2Z_EEEvvEEEEvNT_6ParamsE,(.L_x_175 - _ZN7cutlass13device_kernelINS_4gemm6kernel13GemmUniversalIN4cute5tupleIJiiiiEEENS1_10collective13CollectiveMmaINS1_46MainloopSm100TmaUmmaWarpSpecializedBlockScaledILi4ELi2ELi2ENS5_IJNS4_1CILi4EEENSA_ILi2EEENSA_ILi1EEEEEEEENS5_IJNSA_ILi256EEENSA_ILi64EEESG_EEENS5_IJNS_12float_e4m3_tENS_13float_ue8m0_tEEEENS5_IJNS5_IJlSD_lEEENS4_6LayoutINS5_IJNS5_IJNS5_IJNSA_ILi32EEESB_EEEiEEESQ_NS5_IJSD_iEEEEEENS5_IJNS5_IJNS5_IJNSA_ILi16EEESB_EEEiEEENS5_IJNS5_IJNSA_ILi0EEESD_EEENSA_ILi512EEEEEENS5_IJSW_iEEEEEEEEEEESL_S13_NS4_8TiledMMAINS4_8MMA_AtomIJNS4_27SM100_MMA_MXF8F6F4_2x1SM_SSISJ_SJ_fSK_Li256ELi64ELNS4_4UMMA5MajorE0ELS18_0ELNS17_7ScaleInE0ELS19_0EEEEEENSN_INS5_IJSD_SD_SD_EEENS5_IJSW_SW_SW_EEEEENS5_IJNS4_10UnderscoreES1F_S1F_EEEEENS5_IJNS4_28SM100_TMA_2SM_LOAD_MULTICASTES1I_EEENS5_IJNS4_14ComposedLayoutINS4_7SwizzleILi3ELi4ELi3EEENS4_18smem_ptr_flag_bitsILi8EEENSN_INS5_IJNSA_ILi8EEENSA_ILi128EEEEEENS5_IJS1Q_SD_EEEEEEENSN_INS5_IJNS5_IJNS5_IJSP_SD_EEENS5_IJSO_SD_EEEEEESD_NS5_IJSB_SC_EEEEEENS5_IJNS5_IJNS5_IJSU_SY_EEESX_EEESW_NS5_IJSD_SY_EEEEEEEEEEEvNS4_8identityES1J_S25_vS26_EENS_8epilogue10collective18CollectiveEpilogueINS28_23Sm100TmaWarpSpecializedILi3ELi2ELi32ELb1ELb0EEEJNS5_IJS1Q_SH_SG_EEENS5_IJNSN_IS1Q_SD_EENSN_ISO_SD_EEEEENS_10bfloat16_tESM_S2H_SM_NS28_6fusion15FusionCallbacksIS2C_NS2I_17LinearCombinationIS2H_fS2H_fLNS_15FloatRoundStyleE2EEES2D_S2G_JEEENS4_5SM1004TMEM4LOAD26SM100_TMEM_LOAD_32dp32b32xENS4_13SM90_TMA_LOADENS1K_INS1L_ILi2ELi4ELi3EEENS1N_ILi16EEENSN_INS5_IJS1P_SO_EEES1W_EEEENS4_39AutoVectorizingCopyWithAssumedAlignmentILi128EEENS4_14SM90_TMA_STOREES2X_S2Z_S2Z_EEEvvEEEEvNT_6ParamsE)
        .other          _ZN7cutlass13device_kernelINS_4gemm6kernel13GemmUniversalIN4cute5tupleIJiiiiEEENS1_10collective13CollectiveMmaINS1_46MainloopSm100TmaUmmaWarpSpecializedBlockScaledILi4ELi2ELi2ENS5_IJNS4_1CILi4EEENSA_ILi2EEENSA_ILi1EEEEEEEENS5_IJNSA_ILi256EEENSA_ILi64EEESG_EEENS5_IJNS_12float_e4m3_tENS_13float_ue8m0_tEEEENS5_IJNS5_IJlSD_lEEENS4_6LayoutINS5_IJNS5_IJNS5_IJNSA_ILi32EEESB_EEEiEEESQ_NS5_IJSD_iEEEEEENS5_IJNS5_IJNS5_IJNSA_ILi16EEESB_EEEiEEENS5_IJNS5_IJNSA_ILi0EEESD_EEENSA_ILi512EEEEEENS5_IJSW_iEEEEEEEEEEESL_S13_NS4_8TiledMMAINS4_8MMA_AtomIJNS4_27SM100_MMA_MXF8F6F4_2x1SM_SSISJ_SJ_fSK_Li256ELi64ELNS4_4UMMA5MajorE0ELS18_0ELNS17_7ScaleInE0ELS19_0EEEEEENSN_INS5_IJSD_SD_SD_EEENS5_IJSW_SW_SW_EEEEENS5_IJNS4_10UnderscoreES1F_S1F_EEEEENS5_IJNS4_28SM100_TMA_2SM_LOAD_MULTICASTES1I_EEENS5_IJNS4_14ComposedLayoutINS4_7SwizzleILi3ELi4ELi3EEENS4_18smem_ptr_flag_bitsILi8EEENSN_INS5_IJNSA_ILi8EEENSA_ILi128EEEEEENS5_IJS1Q_SD_EEEEEEENSN_INS5_IJNS5_IJNS5_IJSP_SD_EEENS5_IJSO_SD_EEEEEESD_NS5_IJSB_SC_EEEEEENS5_IJNS5_IJNS5_IJSU_SY_EEESX_EEESW_NS5_IJSD_SY_EEEEEEEEEEEvNS4_8identityES1J_S25_vS26_EENS_8epilogue10collective18CollectiveEpilogueINS28_23Sm100TmaWarpSpecializedILi3ELi2ELi32ELb1ELb0EEEJNS5_IJS1Q_SH_SG_EEENS5_IJNSN_IS1Q_SD_EENSN_ISO_SD_EEEEENS_10bfloat16_tESM_S2H_SM_NS28_6fusion15FusionCallbacksIS2C_NS2I_17LinearCombinationIS2H_fS2H_fLNS_15FloatRoundStyleE2EEES2D_S2G_JEEENS4_5SM1004TMEM4LOAD26SM100_TMEM_LOAD_32dp32b32xENS4_13SM90_TMA_LOADENS1K_INS1L_ILi2ELi4ELi3EEENS1N_ILi16EEENSN_INS5_IJS1P_SO_EEES1W_EEEENS4_39AutoVectorizingCopyWithAssumedAlignmentILi128EEENS4_14SM90_TMA_STOREES2X_S2Z_S2Z_EEEvvEEEEvNT_6ParamsE,@"STO_CUDA_ENTRY STV_DEFAULT"
_ZN7cutlass13device_kernelINS_4gemm6kernel13GemmUniversalIN4cute5tupleIJiiiiEEENS1_10collective13CollectiveMmaINS1_46MainloopSm100TmaUmmaWarpSpecializedBlockScaledILi4ELi2ELi2ENS5_IJNS4_1CILi4EEENSA_ILi2EEENSA_ILi1EEEEEEEENS5_IJNSA_ILi256EEENSA_ILi64EEESG_EEENS5_IJNS_12float_e4m3_tENS_13float_ue8m0_tEEEENS5_IJNS5_IJlSD_lEEENS4_6LayoutINS5_IJNS5_IJNS5_IJNSA_ILi32EEESB_EEEiEEESQ_NS5_IJSD_iEEEEEENS5_IJNS5_IJNS5_IJNSA_ILi16EEESB_EEEiEEENS5_IJNS5_IJNSA_ILi0EEESD_EEENSA_ILi512EEEEEENS5_IJSW_iEEEEEEEEEEESL_S13_NS4_8TiledMMAINS4_8MMA_AtomIJNS4_27SM100_MMA_MXF8F6F4_2x1SM_SSISJ_SJ_fSK_Li256ELi64ELNS4_4UMMA5MajorE0ELS18_0ELNS17_7ScaleInE0ELS19_0EEEEEENSN_INS5_IJSD_SD_SD_EEENS5_IJSW_SW_SW_EEEEENS5_IJNS4_10UnderscoreES1F_S1F_EEEEENS5_IJNS4_28SM100_TMA_2SM_LOAD_MULTICASTES1I_EEENS5_IJNS4_14ComposedLayoutINS4_7SwizzleILi3ELi4ELi3EEENS4_18smem_ptr_flag_bitsILi8EEENSN_INS5_IJNSA_ILi8EEENSA_ILi128EEEEEENS5_IJS1Q_SD_EEEEEEENSN_INS5_IJNS5_IJNS5_IJSP_SD_EEENS5_IJSO_SD_EEEEEESD_NS5_IJSB_SC_EEEEEENS5_IJNS5_IJNS5_IJSU_SY_EEESX_EEESW_NS5_IJSD_SY_EEEEEEEEEEEvNS4_8identityES1J_S25_vS26_EENS_8epilogue10collective18CollectiveEpilogueINS28_23Sm100TmaWarpSpecializedILi3ELi2ELi32ELb1ELb0EEEJNS5_IJS1Q_SH_SG_EEENS5_IJNSN_IS1Q_SD_EENSN_ISO_SD_EEEEENS_10bfloat16_tESM_S2H_SM_NS28_6fusion15FusionCallbacksIS2C_NS2I_17LinearCombinationIS2H_fS2H_fLNS_15FloatRoundStyleE2EEES2D_S2G_JEEENS4_5SM1004TMEM4LOAD26SM100_TMEM_LOAD_32dp32b32xENS4_13SM90_TMA_LOADENS1K_INS1L_ILi2ELi4ELi3EEENS1N_ILi16EEENSN_INS5_IJS1P_SO_EEES1W_EEEENS4_39AutoVectorizingCopyWithAssumedAlignmentILi128EEENS4_14SM90_TMA_STOREES2X_S2Z_S2Z_EEEvvEEEEvNT_6ParamsE:
[----:B------:R-:W1:Y:S01]  /*0000*/  LDC R1, c[0x0][0x37c] ;  /* 0x0000df00ff017b82 */ /* 0x000e620000000800 */
[----:B------:R-:W2:Y:S01]  /*0010*/  S2R R96, SR_TID.X ;  /* 0x0000000000607919 */ /* 0x000ea20000002100 */
[----:B------:R-:W3:Y:S06]  /*0020*/  LDCU.64 UR12, c[0x0][0xc90] ;  /* 0x00019200ff0c77ac */ /* 0x000eec0008000a00 */
[----:B------:R-:W4:Y:S01]  /*0030*/  S2UR UR4, SR_CgaCtaId ;  /* 0x00000000000479c3 */ /* 0x000f220000008800 */
[----:B------:R-:W-:Y:S02]  /*0040*/  PRMT R88, RZ, 0x7610, R88 ;  /* 0x00007610ff587816 */ /* 0x000fe40000000058 */
[----:B------:R-:W-:-:S02]  /*0050*/  ELECT P0, URZ, PT ;  /* 0x0000000000ff782f */ /* 0x000fc40003800000 */
[----:B---3--:R-:W-:-:S04]  /*0060*/  ISETP.NE.U32.AND P1, PT, RZ, UR12, PT ;  /* 0x0000000cff007c0c */ /* 0x008fc8000bf25070 */
[----:B------:R-:W-:Y:S01]  /*0070*/  ISETP.NE.AND.EX P2, PT, RZ, UR13, PT, P1 ;  /* 0x0000000dff007c0c */ /* 0x000fe2000bf45310 */
[----:B----4-:R-:W-:Y:S01]  /*0080*/  IMAD.U32 R92, RZ, RZ, UR4 ;  /* 0x00000004ff5c7e24 */ /* 0x010fe2000f8e00ff */
[----:B------:R-:W-:Y:S02]  /*0090*/  ULOP3.LUT UR5, UR4, 0x1, URZ, 0xc0, !UPT ;  /* 0x0000000104057892 */ /* 0x000fe4000f8ec0ff */
[----:B------:R-:W-:Y:S01]  /*00a0*/  ULOP3.LUT UR4, UR4, 0x1, URZ, 0x3c, !UPT ;  /* 0x0000000104047892 */ /* 0x000fe2000f8e3cff */
[----:B--2---:R-:W-:-:S03]  /*00b0*/  SHF.R.U32.HI R89, RZ, 0x5, R96 ;  /* 0x00000005ff597819 */ /* 0x004fc60000011660 */
[----:B------:R-:W-:Y:S02]  /*00c0*/  IMAD.U32 R2, RZ, RZ, UR5 ;  /* 0x00000005ff027e24 */ /* 0x000fe4000f8e00ff */
[----:B------:R-:W2:Y:S02]  /*00d0*/  SHFL.IDX PT, R0, R89, RZ, 0x1f ;  /* 0x00001fff59007589 */ /* 0x000ea400000e0000 */
[----:B--2---:R-:W-:Y:S01]  /*00e0*/  R2UR UR24, R0 ;  /* 0x00000000001872ca */ /* 0x004fe200000e0000 */
[----:B------:R-:W-:Y:S01]  /*00f0*/  IMAD.U32 R0, RZ, RZ, UR4 ;  /* 0x00000004ff007e24 */ /* 0x000fe2000f8e00ff */
[----:B-1----:R-:W-:-:S13]  /*0100*/  @P2 BRA `(.L_x_0) ;  /* 0x0000000000302947 */ /* 0x002fda0003800000 */
[----:B------:R-:W1:Y:S02]  /*0110*/  LDCU.64 UR4, c[0x0][0xc88] ;  /* 0x00019100ff0477ac */ /* 0x000e640008000a00 */
[----:B-1----:R-:W-:-:S04]  /*0120*/  UISETP.NE.U32.AND UP0, UPT, UR4, URZ, UPT ;  /* 0x000000ff0400728c */ /* 0x002fc8000bf05070 */
[----:B------:R-:W-:-:S09]  /*0130*/  UISETP.NE.AND.EX UP0, UPT, UR5, URZ, UPT, UP0 ;  /* 0x000000ff0500728c */ /* 0x000fd2000bf05300 */
[----:B------:R-:W-:Y:S05]  /*0140*/  BRA.U !UP0, `(.L_x_1) ;  /* 0x0000000108147547 */ /* 0x000fea000b800000 */
[----:B------:R-:W1:Y:S01]  /*0150*/  LDC.64 R4, c[0x0][0xc88] ;  /* 0x00032200ff047b82 */ /* 0x000e620000000a00 */
[----:B------:R-:W1:Y:S02]  /*0160*/  LDCU.64 UR4, c[0x0][0x358] ;  /* 0x00006b00ff0477ac */ /* 0x000e640008000a00 */
[----:B-1----:R1:W5:Y:S01]  /*0170*/  LDG.E R41, desc[UR4][R4.64] ;  /* 0x0000000404297981 */ /* 0x002362000c1e1900 */
[----:B------:R-:W-:Y:S01]  /*0180*/  HFMA2 R88, -RZ, RZ, 0, 5.9604644775390625e-08 ;  /* 0x00000001ff587431 */ /* 0x000fe200000001ff */
[----:B------:R-:W-:Y:S05]  /*0190*/  BRA `(.L_x_0) ;  /* 0x00000000000c7947 */ /* 0x000fea0003800000 */
.L_x_1:
[----:B------:R-:W1:Y:S01]  /*01a0*/  LDCU UR4, c[0x0][0xc80] ;  /* 0x00019000ff0477ac */ /* 0x000e620008000800 */
[----:B------:R-:W-:Y:S01]  /*01b0*/  HFMA2 R88, -RZ, RZ, 0, 5.9604644775390625e-08 ;  /* 0x00000001ff587431 */ /* 0x000fe200000001ff */
[----:B-1----:R-:W-:-:S07]  /*01c0*/  MOV R41, UR4 ;  /* 0x0000000400297c02 */ /* 0x002fce0008000f00 */
.L_x_0:
[----:B------:R-:W2:Y:S02]  /*01d0*/  LDCU.64 UR4, c[0x0][0xcb0] ;  /* 0x00019600ff0477ac */ /* 0x000ea40008000a00 */
[----:B--2---:R-:W-:-:S04]  /*01e0*/  UISETP.NE.U32.AND UP0, UPT, UR4, URZ, UPT ;  /* 0x000000ff0400728c */ /* 0x004fc8000bf05070 */
[----:B------:R-:W-:-:S09]  /*01f0*/  UISETP.NE.AND.EX UP0, UPT, UR5, URZ, UPT, UP0 ;  /* 0x000000ff0500728c */ /* 0x000fd2000bf05300 */
[----:B------:R-:W-:Y:S05]  /*0200*/  BRA.U UP0, `(.L_x_2) ;  /* 0x0000000100287547 */ /* 0x000fea000b800000 */
[----:B------:R-:W2:Y:S02]  /*0210*/  LDCU.64 UR4, c[0x0][0xca8] ;  /* 0x00019500ff0477ac */ /* 0x000ea40008000a00 */
[----:B--2---:R-:W-:-:S04]  /*0220*/  UISETP.NE.U32.AND UP0, UPT, UR4, URZ, UPT ;  /* 0x000000ff0400728c */ /* 0x004fc8000bf05070 */
[----:B------:R-:W-:-:S09]  /*0230*/  UISETP.NE.AND.EX UP0, UPT, UR5, URZ, UPT, UP0 ;  /* 0x000000ff0500728c */ /* 0x000fd2000bf05300 */
[----:B------:R-:W-:Y:S05]  /*0240*/  BRA.U !UP0, `(.L_x_3) ;  /* 0x0000000108107547 */ /* 0x000fea000b800000 */
[----:B------:R-:W2:Y:S01]  /*0250*/  LDC.64 R38, c[0x0][0xca8] ;  /* 0x00032a00ff267b82 */ /* 0x000ea20000000a00 */
[----:B------:R-:W2:Y:S02]  /*0260*/  LDCU.64 UR4, c[0x0][0x358] ;  /* 0x00006b00ff0477ac */ /* 0x000ea40008000a00 */
[----:B--2---:R2:W5:Y:S01]  /*0270*/  LDG.E R38, desc[UR4][R38.64] ;  /* 0x0000000426267981 */ /* 0x004562000c1e1900 */
[----:B------:R-:W-:Y:S05]  /*0280*/  BRA `(.L_x_2) ;  /* 0x0000000000087947 */ /* 0x000fea0003800000 */
.L_x_3:
[----:B------:R-:W2:Y:S02]  /*0290*/  LDCU UR4, c[0x0][0xca0] ;  /* 0x00019400ff0477ac */ /* 0x000ea40008000800 */
[----:B--2---:R-:W-:Y:S02]  /*02a0*/  MOV R38, UR4 ;  /* 0x0000000400267c02 */ /* 0x004fe40008000f00 */
.L_x_2:
[----:B------:R-:W-:Y:S01]  /*02b0*/  IMAD.U32 R3, RZ, RZ, UR24 ;  /* 0x00000018ff037e24 */ /* 0x000fe2000f8e00ff */
[----:B------:R-:W-:Y:S04]  /*02c0*/  BSSY.RECONVERGENT B0, `(.L_x_4) ;  /* 0x0000012000007945 */ /* 0x000fe80003800200 */
[C---:B------:R-:W-:Y:S02]  /*02d0*/  ISETP.NE.OR P3, PT, R3.reuse, 0x1, !P0 ;  /* 0x000000010300780c */ /* 0x040fe40004765670 */
[----:B------:R-:W-:-:S11]  /*02e0*/  ISETP.NE.OR P2, PT, R3, 0x3, !P0 ;  /* 0x000000030300780c */ /* 0x000fd60004745670 */
[----:B------:R-:W-:Y:S05]  /*02f0*/  @P3 BRA `(.L_x_5) ;  /* 0x0000000000383947 */ /* 0x000fea0003800000 */
[----:B------:R-:W3:Y:S02]  /*0300*/  LDCU.64 UR4, c[0x0][0x348] ;  /* 0x00006900ff0477ac */ /* 0x000ee40008000a00 */
[----:B---3--:R-:W-:Y:S02]  /*0310*/  UIADD3 UR10, UP3, UPT, UR4, 0x80, URZ ;  /* 0x00000080040a7890 */ /* 0x008fe4000ff7e0ff */
[----:B------:R-:W-:Y:S02]  /*0320*/  UIADD3 UR8, UP2, UPT, UR4, 0x180, URZ ;  /* 0x0000018004087890 */ /* 0x000fe4000ff5e0ff */
[----:B------:R-:W-:Y:S02]  /*0330*/  UIADD3 UR6, UP1, UPT, UR4, 0x280, URZ ;  /* 0x0000028004067890 */ /* 0x000fe4000ff3e0ff */
[----:B------:R-:W-:Y:S02]  /*0340*/  UIADD3 UR4, UP0, UPT, UR4, 0x380, URZ ;  /* 0x0000038004047890 */ /* 0x000fe4000ff1e0ff */
[----:B------:R-:W-:-:S02]  /*0350*/  UIADD3.X UR11, UPT, UPT, URZ, UR5, URZ, UP3, !UPT ;  /* 0x00000005ff0b7290 */ /* 0x000fc40009ffe4ff */
[----:B------:R-:W-:Y:S02]  /*0360*/  UIADD3.X UR9, UPT, UPT, URZ, UR5, URZ, UP2, !UPT ;  /* 0x00000005ff097290 */ /* 0x000fe400097fe4ff */
[----:B------:R-:W-:Y:S02]  /*0370*/  UIADD3.X UR7, UPT, UPT, URZ, UR5, URZ, UP1, !UPT ;  /* 0x00000005ff077290 */ /* 0x000fe40008ffe4ff */
[----:B------:R-:W-:-:S03]  /*0380*/  UIADD3.X UR5, UPT, UPT, URZ, UR5, URZ, UP0, !UPT ;  /* 0x00000005ff057290 */ /* 0x000fc600087fe4ff */
[----:B------:R3:W-:Y:S02]  /*0390*/  UTMACCTL.PF [UR10] ;  /* 0x000000000a0079b9 */ /* 0x0007e40008040000 */
[----:B------:R3:W-:Y:S02]  /*03a0*/  UTMACCTL.PF [UR8] ;  /* 0x00000000080079b9 */ /* 0x0007e40008040000 */
[----:B------:R3:W-:Y:S02]  /*03b0*/  UTMACCTL.PF [UR6] ;  /* 0x00000000060079b9 */ /* 0x0007e40008040000 */
[----:B------:R3:W-:Y:S02]  /*03c0*/  UTMACCTL.PF [UR4] ;  /* 0x00000000040079b9 */ /* 0x0007e40008040000 */
[----:B---3--:R-:W-:Y:S01]  /*03d0*/  NOP ;  /* 0x0000000000007918 */ /* 0x008fe20000000000 */
.L_x_5:
[----:B------:R-:W-:Y:S05]  /*03e0*/  BSYNC.RECONVERGENT B0 ;  /* 0x0000000000007941 */ /* 0x000fea0003800200 */
.L_x_4:
[----:B------:R-:W-:Y:S04]  /*03f0*/  BSSY.RECONVERGENT B0, `(.L_x_6) ;  /* 0x000000a000007945 */ /* 0x000fe80003800200 */
[----:B------:R-:W-:Y:S05]  /*0400*/  @P2 BRA `(.L_x_7) ;  /* 0x0000000000202947 */ /* 0x000fea0003800000 */
[----:B------:R-:W3:Y:S02]  /*0410*/  LDCU.64 UR4, c[0x0][0x348] ;  /* 0x00006900ff0477ac */ /* 0x000ee40008000a00 */
[----:B---3--:R-:W-:Y:S02]  /*0420*/  UIADD3 UR6, UP1, UPT, UR4, 0x980, URZ ;  /* 0x0000098004067890 */ /* 0x008fe4000ff3e0ff */
[----:B------:R-:W-:Y:S02]  /*0430*/  UIADD3 UR4, UP0, UPT, UR4, 0xa80, URZ ;  /* 0x00000a8004047890 */ /* 0x000fe4000ff1e0ff */
[----:B------:R-:W-:Y:S02]  /*0440*/  UIADD3.X UR7, UPT, UPT, URZ, UR5, URZ, UP1, !UPT ;  /* 0x00000005ff077290 */ /* 0x000fe40008ffe4ff */
[----:B------:R-:W-:-:S07]  /*0450*/  UIADD3.X UR5, UPT, UPT, URZ, UR5, URZ, UP0, !UPT ;  /* 0x00000005ff057290 */ /* 0x000fce00087fe4ff */
[----:B------:R3:W-:Y:S02]  /*0460*/  UTMACCTL.PF [UR6] ;  /* 0x00000000060079b9 */ /* 0x0007e40008040000 */
[----:B------:R3:W-:Y:S02]  /*0470*/  UTMACCTL.PF [UR4] ;  /* 0x00000000040079b9 */ /* 0x0007e40008040000 */
[----:B---3--:R-:W-:Y:S01]  /*0480*/  NOP ;  /* 0x0000000000007918 */ /* 0x008fe20000000000 */
.L_x_7:
[----:B------:R-:W-:Y:S05]  /*0490*/  BSYNC.RECONVERGENT B0 ;  /* 0x0000000000007941 */ /* 0x000fea0003800200 */
.L_x_6:
[----:B------:R-:W3:Y:S01]  /*04a0*/  LDCU.64 UR4, c[0x0][0xc88] ;  /* 0x00019100ff0477ac */ /* 0x000ee20008000a00 */
[----:B------:R-:W-:Y:S01]  /*04b0*/  ISETP.NE.AND.EX P1, PT, RZ, UR13, PT, P1 ;  /* 0x0000000dff007c0c */ /* 0x000fe2000bf25310 */
[----:B------:R-:W-:Y:S01]  /*04c0*/  UPLOP3.LUT UP5, UPT, UPT, UPT, UPT, 0x80, 0x8 ;  /* 0x000000000008789c */ /* 0x000fe20003faf070 */
[----:B---3--:R-:W-:-:S04]  /*04d0*/  ISETP.NE.U32.AND P2, PT, RZ, UR4, PT ;  /* 0x00000004ff007c0c */ /* 0x008fc8000bf45070 */
[----:B------:R-:W-:-:S13]  /*04e0*/  ISETP.NE.AND.EX P2, PT, RZ, UR5, PT, P2 ;  /* 0x00000005ff007c0c */ /* 0x000fda000bf45320 */
[----:B------:R-:W-:Y:S05]  /*04f0*/  @P2 BRA P1, `(.L_x_8) ;  /* 0x0000000000282947 */ /* 0x000fea0000800000 */
[----:B------:R-:W-:Y:S01]  /*0500*/  UISETP.NE.U32.AND UP0, UPT, UR12, URZ, UPT ;  /* 0x000000ff0c00728c */ /* 0x000fe2000bf05070 */
[----:B-----5:R-:W-:Y:S01]  /*0510*/  FSETP.NEU.AND P1, PT, R41, RZ, PT ;  /* 0x000000ff2900720b */ /* 0x020fe20003f2d000 */
[----:B------:R-:W-:Y:S02]  /*0520*/  UISETP.NE.U32.AND UP2, UPT, UR4, URZ, UPT ;  /* 0x000000ff0400728c */ /* 0x000fe4000bf45070 */
[----:B------:R-:W-:Y:S02]  /*0530*/  UISETP.NE.AND.EX UP1, UPT, UR13, URZ, UPT, UP0 ;  /* 0x000000ff0d00728c */ /* 0x000fe4000bf25300 */
[----:B------:R-:W-:-:S04]  /*0540*/  UISETP.NE.AND.EX UP0, UPT, UR5, URZ, UPT, UP2 ;  /* 0x000000ff0500728c */ /* 0x000fc8000bf05320 */
[----:B------:R-:W-:-:S04]  /*0550*/  USEL UR4, URZ, 0xffffffff, UP0 ;  /* 0xffffffffff047887 */ /* 0x000fc80008000000 */
[----:B------:R-:W-:Y:S01]  /*0560*/  VOTEU.ANY UP0, P1 ;  /* 0x0000000000ff7886 */ /* 0x000fe20000800100 */
[----:B------:R-:W-:-:S04]  /*0570*/  @!UP1 USEL UR4, URZ, 0xffffffff, UP0 ;  /* 0xffffffffff049887 */ /* 0x000fc80008000000 */
[----:B------:R-:W-:-:S04]  /*0580*/  ULOP3.LUT UR4, UR4, 0x1, URZ, 0xc0, !UPT ;  /* 0x0000000104047892 */ /* 0x000fc8000f8ec0ff */
[----:B------:R-:W-:-:S11]  /*0590*/  UISETP.NE.U32.AND UP5, UPT, UR4, 0x1, UPT ;  /* 0x000000010400788c */ /* 0x000fd6000bfa5070 */
.L_x_8:
[----:B------:R-:W3:Y:S01]  /*05a0*/  SHFL.IDX PT, R3, R89, RZ, 0x1f ;  /* 0x00001fff59037589 */ /* 0x000ee200000e0000 */
[----:B------:R-:W-:Y:S01]  /*05b0*/  R2UR UR4, R2 ;  /* 0x00000000020472ca */ /* 0x000fe200000e0000 */
[----:B------:R-:W-:-:S04]  /*05c0*/  UISETP.NE.AND UP0, UPT, UR24, 0x2, UPT ;  /* 0x000000021800788c */ /* 0x000fc8000bf05270 */
[----:B------:R-:W-:-:S08]  /*05d0*/  USEL UR61, URZ, 0x1, UP0 ;  /* 0x00000001ff3d7887 */ /* 0x000fd00008000000 */
[----:B------:R-:W-:-:S06]  /*05e0*/  UISETP.EQ.AND UP1, UPT, UR4, URZ, !UP0 ;  /* 0x000000ff0400728c */ /* 0x000fcc000c722270 */
[----:B------:R-:W-:Y:S02]  /*05f0*/  PLOP3.LUT P4, PT, P0, PT, UP1, 0x80, 0x8 ;  /* 0x000000000008781c */ /* 0x000fe4000078f018 */
[----:B---3--:R-:W-:-:S13]  /*0600*/  ISETP.NE.AND P1, PT, R3, RZ, PT ;  /* 0x000000ff0300720c */ /* 0x008fda0003f25270 */
[----:B------:R-:W-:Y:S05]  /*0610*/  @P1 BRA `(.L_x_9) ;  /* 0x0000000000581947 */ /* 0x000fea0003800000 */
[----:B------:R-:W-:Y:S01]  /*0620*/  R2UR UR5, R92 ;  /* 0x000000005c0572ca */ /* 0x000fe200000e0000 */
[----:B------:R-:W-:Y:S01]  /*0630*/  UMOV UR4, 0x400 ;  /* 0x0000040000047882 */ /* 0x000fe20000000000 */
[----:B------:R-:W-:Y:S01]  /*0640*/  UMOV UR8, 0x1 ;  /* 0x0000000100087882 */ /* 0x000fe20000000000 */
[----:B------:R-:W-:Y:S01]  /*0650*/  UMOV UR6, 0x3 ;  /* 0x0000000300067882 */ /* 0x000fe20000000000 */
[----:B------:R-:W-:-:S04]  /*0660*/  UIADD3 UR8, UPT, UPT, -UR8, 0x100000, URZ ;  /* 0x0010000008087890 */ /* 0x000fc8000fffe1ff */
[----:B------:R-:W-:Y:S02]  /*0670*/  USHF.L.U32 UR9, UR8, 0xb, URZ ;  /* 0x0000000b08097899 */ /* 0x000fe400080006ff */
[----:B------:R-:W-:Y:S02]  /*0680*/  USHF.L.U32 UR8, UR8, 0x1, URZ ;  /* 0x0000000108087899 */ /* 0x000fe400080006ff */
[----:B------:R-:W-:-:S04]  /*0690*/  UIADD3 UR6, UPT, UPT, -UR6, 0x100000, URZ ;  /* 0x0010000006067890 */ /* 0x000fc8000fffe1ff */
[----:B------:R-:W-:Y:S02]  /*06a0*/  USHF.L.U32 UR7, UR6, 0xb, URZ ;  /* 0x0000000b06077899 */ /* 0x000fe400080006ff */
[----:B------:R-:W-:Y:S01]  /*06b0*/  USHF.L.U32 UR6, UR6, 0x1, URZ ;  /* 0x0000000106067899 */ /* 0x000fe200080006ff */
[----:B------:R-:W-:Y:S01]  /*06c0*/  ELECT P1, URZ, PT ;  /* 0x0000000000ff782f */ /* 0x000fe20003820000 */
[----:B------:R-:W-:Y:S01]  /*06d0*/  ULEA UR4, UR5, UR4, 0x18 ;  /* 0x0000000405047291 */ /* 0x000fe2000f8ec0ff */
[----:B------:R-:W3:Y:S11]  /*06e0*/  FENCE.VIEW.ASYNC.S ;  /* 0x00000000000073c6 */ /* 0x000ef60000000000 */
[----:B---3--:R3:W4:Y:S01]  /*06f0*/  SYNCS.EXCH.64 URZ, [UR4], UR8 ;  /* 0x0000000804ff75b2 */ /* 0x0087220008000100 */
[----:B------:R3:W1:Y:S01]  /*0700*/  SYNCS.EXCH.64 URZ, [UR4+0x20], UR6 ;  /* 0x0000200604ff75b2 */ /* 0x0006620008000100 */
[----:B------:R3:W1:Y:S01]  /*0710*/  SYNCS.EXCH.64 URZ, [UR4+0x8], UR8 ;  /* 0x0000080804ff75b2 */ /* 0x0006620008000100 */
[----:B------:R3:W1:Y:S01]  /*0720*/  SYNCS.EXCH.64 URZ, [UR4+0x28], UR6 ;  /* 0x0000280604ff75b2 */ /* 0x0006620008000100 */
[----:B------:R3:W1:Y:S01]  /*0730*/  SYNCS.EXCH.64 URZ, [UR4+0x10], UR8 ;  /* 0x0000100804ff75b2 */ /* 0x0006620008000100 */
[----:B------:R3:W1:Y:S01]  /*0740*/  SYNCS.EXCH.64 URZ, [UR4+0x30], UR6 ;  /* 0x0000300604ff75b2 */ /* 0x0006620008000100 */
[----:B------:R3:W1:Y:S01]  /*0750*/  SYNCS.EXCH.64 URZ, [UR4+0x18], UR8 ;  /* 0x0000180804ff75b2 */ /* 0x0006620008000100 */
[----:B------:R3:W1:Y:S01]  /*0760*/  SYNCS.EXCH.64 URZ, [UR4+0x38], UR6 ;  /* 0x0000380604ff75b2 */ /* 0x0006620008000100 */
[----:B------:R-:W-:Y:S01]  /*0770*/  NOP ;  /* 0x0000000000007918 */ /* 0x000fe20000000000 */
.L_x_9:
[----:B------:R-:W2:Y:S01]  /*0780*/  SHFL.IDX PT, R3, R89, RZ, 0x1f ;  /* 0x00001fff59037589 */ /* 0x000ea200000e0000 */
[----:B------:R-:W-:Y:S01]  /*0790*/  NOP ;  /* 0x0000000000007918 */ /* 0x000fe20000000000 */
[----:B--2---:R-:W-:-:S13]  /*07a0*/  ISETP.NE.AND P1, PT, R3, 0x1, PT ;  /* 0x000000010300780c */ /* 0x004fda0003f25270 */
[----:B------:R-:W-:Y:S05]  /*07b0*/  @P1 BRA `(.L_x_10) ;  /* 0x0000000000501947 */ /* 0x000fea0003800000 */
[----:B------:R-:W-:Y:S01]  /*07c0*/  R2UR UR5, R92 ;  /* 0x000000005c0572ca */ /* 0x000fe200000e0000 */
[----:B---3--:R-:W-:Y:S01]  /*07d0*/  UMOV UR4, 0x400 ;  /* 0x0000040000047882 */ /* 0x008fe20000000000 */
        /* <DEDUP_REMOVED lines=10> */
[----:B------:R-:W2:Y:S11]  /*0880*/  FENCE.VIEW.ASYNC.S ;  /* 0x00000000000073c6 */ /* 0x000eb60000000000 */
[----:B--2---:R2:W3:Y:S01]  /*0890*/  SYNCS.EXCH.64 URZ, [UR4+0x40], UR8 ;  /* 0x0000400804ff75b2 */ /* 0x0044e20008000100 */
[----:B------:R2:W1:Y:S01]  /*08a0*/  SYNCS.EXCH.64 URZ, [UR4+0x58], UR6 ;  /* 0x0000580604ff75b2 */ /* 0x0004620008000100 */
[----:B------:R2:W1:Y:S01]  /*08b0*/  SYNCS.EXCH.64 URZ, [UR4+0x48], UR8 ;  /* 0x0000480804ff75b2 */ /* 0x0004620008000100 */
[----:B------:R2:W1:Y:S01]  /*08c0*/  SYNCS.EXCH.64 URZ, [UR4+0x60], UR6 ;  /* 0x0000600604ff75b2 */ /* 0x0004620008000100 */
[----:B------:R2:W1:Y:S01]  /*08d0*/  SYNCS.EXCH.64 URZ, [UR4+0x50], UR8 ;  /* 0x0000500804ff75b2 */ /* 0x0004620008000100 */
[----:B------:R2:W1:Y:S01]  /*08e0*/  SYNCS.EXCH.64 URZ, [UR4+0x68], UR6 ;  /* 0x0000680604ff75b2 */ /* 0x0004620008000100 */
[----:B------:R-:W-:Y:S01]  /*08f0*/  NOP ;  /* 0x0000000000007918 */ /* 0x000fe20000000000 */
.L_x_10:
[----:B------:R-:W4:Y:S01]  /*0900*/  SHFL.IDX PT, R3, R89, RZ, 0x1f ;  /* 0x00001fff59037589 */ /* 0x000f2200000e0000 */
[----:B------:R-:W-:Y:S01]  /*0910*/  NOP ;  /* 0x0000000000007918 */ /* 0x000fe20000000000 */
[----:B----4-:R-:W-:-:S13]  /*0920*/  ISETP.NE.AND P1, PT, R3, 0x3, PT ;  /* 0x000000030300780c */ /* 0x010fda0003f25270 */
[----:B------:R-:W-:Y:S05]  /*0930*/  @P1 BRA `(.L_x_11) ;  /* 0x0000000000301947 */ /* 0x000fea0003800000 */
[----:B------:R-:W-:Y:S01]  /*0940*/  R2UR UR5, R92 ;  /* 0x000000005c0572ca */ /* 0x000fe200000e0000 */
[----:B--23--:R-:W-:Y:S01]  /*0950*/  UMOV UR6, 0x400 ;  /* 0x0000040000067882 */ /* 0x00cfe20000000000 */
[----:B------:R-:W-:Y:S01]  /*0960*/  UMOV UR4, 0x20 ;  /* 0x0000002000047882 */ /* 0x000fe20000000000 */
[----:B------:R-:W-:-:S10]  /*0970*/  ELECT P1, URZ, PT ;  /* 0x0000000000ff782f */ /* 0x000fd40003820000 */
[----:B------:R-:W-:Y:S02]  /*0980*/  ULEA UR6, UR5, UR6, 0x18 ;  /* 0x0000000605067291 */ /* 0x000fe4000f8ec0ff */
[----:B------:R-:W-:-:S04]  /*0990*/  UIADD3 UR4, UPT, UPT, -UR4, 0x100000, URZ ;  /* 0x0010000004047890 */ /* 0x000fc8000fffe1ff */
[----:B------:R-:W-:Y:S02]  /*09a0*/  USHF.L.U32 UR5, UR4, 0xb, URZ ;  /* 0x0000000b04057899 */ /* 0x000fe400080006ff */
[----:B------:R-:W-:Y:S01]  /*09b0*/  USHF.L.U32 UR4, UR4, 0x1, URZ ;  /* 0x0000000104047899 */ /* 0x000fe200080006ff */
[----:B------:R-:W2:Y:S11]  /*09c0*/  FENCE.VIEW.ASYNC.S ;  /* 0x00000000000073c6 */ /* 0x000eb60000000000 */
[----:B--2---:R4:W2:Y:S01]  /*09d0*/  SYNCS.EXCH.64 URZ, [UR6+0x70], UR4 ;  /* 0x0000700406ff75b2 */ /* 0x0048a20008000100 */
[----:B------:R4:W3:Y:S02]  /*09e0*/  SYNCS.EXCH.64 URZ, [UR6+0x78], UR4 ;  /* 0x0000780406ff75b2 */ /* 0x0008e40008000100 */
[----:B----4-:R-:W-:Y:S01]  /*09f0*/  NOP ;  /* 0x0000000000007918 */ /* 0x010fe20000000000 */
.L_x_11:
[----:B------:R-:W4:Y:S01]  /*0a00*/  SHFL.IDX PT, R3, R89, RZ, 0x1f ;  /* 0x00001fff59037589 */ /* 0x000f2200000e0000 */
[----:B------:R-:W-:Y:S01]  /*0a10*/  NOP ;  /* 0x0000000000007918 */ /* 0x000fe20000000000 */
[----:B----4-:R-:W-:-:S13]  /*0a20*/  ISETP.NE.AND P1, PT, R3, 0x4, PT ;  /* 0x000000040300780c */ /* 0x010fda0003f25270 */
[----:B------:R-:W-:Y:S05]  /*0a30*/  @P1 BRA `(.L_x_12) ;  /* 0x00000000004c1947 */ /* 0x000fea0003800000 */
[----:B------:R-:W-:Y:S01]  /*0a40*/  R2UR UR5, R92 ;  /* 0x000000005c0572ca */ /* 0x000fe200000e0000 */
[----:B--23--:R-:W-:Y:S01]  /*0a50*/  UMOV UR4, 0x720 ;  /* 0x0000072000047882 */ /* 0x00cfe20000000000 */
[----:B------:R-:W-:Y:S01]  /*0a60*/  UMOV UR6, 0x400 ;  /* 0x0000040000067882 */ /* 0x000fe20000000000 */
[----:B------:R-:W-:Y:S01]  /*0a70*/  USEL UR4, UR4, 0x620, UP5 ;  /* 0x0000062004047887 */ /* 0x000fe2000a800000 */
[----:B------:R-:W-:Y:S01]  /*0a80*/  UMOV UR8, 0x1 ;  /* 0x0000000100087882 */ /* 0x000fe20000000000 */
[----:B------:R-:W-:Y:S01]  /*0a90*/  ELECT P1, URZ, PT ;  /* 0x0000000000ff782f */ /* 0x000fe20003820000 */
[----:B------:R-:W-:-:S04]  /*0aa0*/  UIADD3 UR8, UPT, UPT, -UR8, 0x100000, URZ ;  /* 0x0010000008087890 */ /* 0x000fc8000fffe1ff */
[----:B------:R-:W-:Y:S02]  /*0ab0*/  USHF.L.U32 UR9, UR8, 0xb, URZ ;  /* 0x0000000b08097899 */ /* 0x000fe400080006ff */
[----:B------:R-:W-:Y:S02]  /*0ac0*/  USHF.L.U32 UR8, UR8, 0x1, URZ ;  /* 0x0000000108087899 */ /* 0x000fe400080006ff */
[----:B------:R-:W-:Y:S02]  /*0ad0*/  ULEA UR6, UR5, UR6, 0x18 ;  /* 0x0000000605067291 */ /* 0x000fe4000f8ec0ff */
[----:B------:R-:W-:-:S04]  /*0ae0*/  UIADD3 UR4, UPT, UPT, -UR4, 0x100000, URZ ;  /* 0x0010000004047890 */ /* 0x000fc8000fffe1ff */
[----:B------:R-:W-:Y:S02]  /*0af0*/  USHF.L.U32 UR5, UR4, 0xb, URZ ;  /* 0x0000000b04057899 */ /* 0x000fe400080006ff */
[----:B------:R-:W-:Y:S01]  /*0b00*/  USHF.L.U32 UR4, UR4, 0x1, URZ ;  /* 0x0000000104047899 */ /* 0x000fe200080006ff */
[----:B------:R-:W2:Y:S03]  /*0b10*/  FENCE.VIEW.ASYNC.S ;  /* 0x00000000000073c6 */ /* 0x000ea60000000000 */
[----:B--2---:R4:W2:Y:S08]  /*0b20*/  SYNCS.EXCH.64 URZ, [UR6+0x80], UR8 ;  /* 0x0000800806ff75b2 */ /* 0x0048b00008000100 */
[----:B------:R4:W3:Y:S01]  /*0b30*/  SYNCS.EXCH.64 URZ, [UR6+0x90], UR4 ;  /* 0x0000900406ff75b2 */ /* 0x0008e20008000100 */
[----:B------:R4:W1:Y:S01]  /*0b40*/  SYNCS.EXCH.64 URZ, [UR6+0x88], UR8 ;  /* 0x0000880806ff75b2 */ /* 0x0008620008000100 */
[----:B------:R4:W1:Y:S02]  /*0b50*/  SYNCS.EXCH.64 URZ, [UR6+0x98], UR4 ;  /* 0x0000980406ff75b2 */ /* 0x0008640008000100 */
[----:B----4-:R-:W-:Y:S01]  /*0b60*/  NOP ;  /* 0x0000000000007918 */ /* 0x010fe20000000000 */
.L_x_12:
[----:B------:R-:W4:Y:S01]  /*0b70*/  SHFL.IDX PT, R3, R89, RZ, 0x1f ;  /* 0x00001fff59037589 */ /* 0x000f2200000e0000 */
[----:B------:R-:W-:Y:S01]  /*0b80*/  NOP ;  /* 0x0000000000007918 */ /* 0x000fe20000000000 */
[----:B----4-:R-:W-:-:S13]  /*0b90*/  ISETP.NE.AND P1, PT, R3, 0x5, PT ;  /* 0x000000050300780c */ /* 0x010fda0003f25270 */
[----:B------:R-:W-:Y:S05]  /*0ba0*/  @P1 BRA `(.L_x_13) ;  /* 0x0000000000481947 */ /* 0x000fea0003800000 */
[----:B------:R-:W-:Y:S01]  /*0bb0*/  R2UR UR5, R92 ;  /* 0x000000005c0572ca */ /* 0x000fe200000e0000 */
[----:B--23--:R-:W-:Y:S01]  /*0bc0*/  UMOV UR4, 0x400 ;  /* 0x0000040000047882 */ /* 0x00cfe20000000000 */
        /* <DEDUP_REMOVED lines=11> */
[----:B--2---:R4:W2:Y:S01]  /*0c80*/  SYNCS.EXCH.64 URZ, [UR4+0xa0], UR6 ;  /* 0x0000a00604ff75b2 */ /* 0x0048a20008000100 */
[----:B------:R4:W3:Y:S01]  /*0c90*/  SYNCS.EXCH.64 URZ, [UR4+0xb0], UR8 ;  /* 0x0000b00804ff75b2 */ /* 0x0008e20008000100 */
[----:B------:R4:W1:Y:S01]  /*0ca0*/  SYNCS.EXCH.64 URZ, [UR4+0xa8], UR6 ;  /* 0x0000a80604ff75b2 */ /* 0x0008620008000100 */
[----:B------:R4:W1:Y:S02]  /*0cb0*/  SYNCS.EXCH.64 URZ, [UR4+0xb8], UR8 ;  /* 0x0000b80804ff75b2 */ /* 0x0008640008000100 */
[----:B----4-:R-:W-:Y:S01]  /*0cc0*/  NOP ;  /* 0x0000000000007918 */ /* 0x010fe20000000000 */
.L_x_13:
[----:B------:R-:W4:Y:S01]  /*0cd0*/  SHFL.IDX PT, R3, R89, RZ, 0x1f ;  /* 0x00001fff59037589 */ /* 0x000f2200000e0000 */
[----:B------:R-:W-:Y:S01]  /*0ce0*/  ISETP.NE.OR P0, PT, RZ, UR24, !P0 ;  /* 0x00000018ff007c0c */ /* 0x000fe2000c705670 */
[----:B------:R-:W-:Y:S01]  /*0cf0*/  NOP ;  /* 0x0000000000007918 */ /* 0x000fe20000000000 */
[----:B----4-:R-:W-:-:S13]  /*0d00*/  ISETP.NE.AND P1, PT, R3, 0x3, PT ;  /* 0x000000030300780c */ /* 0x010fda0003f25270 */
[----:B------:R-:W-:Y:S05]  /*0d10*/  @P1 BRA `(.L_x_14) ;  /* 0x0000000000381947 */ /* 0x000fea0003800000 */
[----:B------:R-:W-:Y:S01]  /*0d20*/  R2UR UR5, R92 ;  /* 0x000000005c0572ca */ /* 0x000fe200000e0000 */
[----:B--23--:R-:W-:Y:S01]  /*0d30*/  UMOV UR4, 0x400 ;  /* 0x0000040000047882 */ /* 0x00cfe20000000000 */
[----:B------:R-:W-:Y:S01]  /*0d40*/  UMOV UR6, 0x20 ;  /* 0x0000002000067882 */ /* 0x000fe20000000000 */
[----:B------:R-:W-:Y:S01]  /*0d50*/  ELECT P1, URZ, PT ;  /* 0x0000000000ff782f */ /* 0x000fe20003820000 */
[----:B------:R-:W-:-:S04]  /*0d60*/  UIADD3 UR6, UPT, UPT, -UR6, 0x100000, URZ ;  /* 0x0010000006067890 */ /* 0x000fc8000fffe1ff */
[----:B------:R-:W-:Y:S02]  /*0d70*/  USHF.L.U32 UR7, UR6, 0xb, URZ ;  /* 0x0000000b06077899 */ /* 0x000fe400080006ff */
[----:B------:R-:W-:-:S03]  /*0d80*/  USHF.L.U32 UR6, UR6, 0x1, URZ ;  /* 0x0000000106067899 */ /* 0x000fc600080006ff */
[----:B------:R-:W-:Y:S01]  /*0d90*/  ULEA UR4, UR5, UR4, 0x18 ;  /* 0x0000000405047291 */ /* 0x000fe2000f8ec0ff */
[----:B------:R-:W2:Y:S11]  /*0da0*/  FENCE.VIEW.ASYNC.S ;  /* 0x00000000000073c6 */ /* 0x000eb60000000000 */
[----:B--2---:R4:W2:Y:S01]  /*0db0*/  SYNCS.EXCH.64 URZ, [UR4+0xc0], UR6 ;  /* 0x0000c00604ff75b2 */ /* 0x0048a20008000100 */
[----:B------:R4:W3:Y:S01]  /*0dc0*/  SYNCS.EXCH.64 URZ, [UR4+0xd0], UR6 ;  /* 0x0000d00604ff75b2 */ /* 0x0008e20008000100 */
[----:B------:R4:W1:Y:S01]  /*0dd0*/  SYNCS.EXCH.64 URZ, [UR4+0xc8], UR6 ;  /* 0x0000c80604ff75b2 */ /* 0x0008620008000100 */
[----:B------:R4:W1:Y:S02]  /*0de0*/  SYNCS.EXCH.64 URZ, [UR4+0xd8], UR6 ;  /* 0x0000d80604ff75b2 */ /* 0x0008640008000100 */
[----:B----4-:R-:W-:Y:S01]  /*0df0*/  NOP ;  /* 0x0000000000007918 */ /* 0x010fe20000000000 */
.L_x_14:
[----:B--23--:R-:W-:Y:S01]  /*0e00*/  R2UR UR7, R92 ;  /* 0x000000005c0772ca */ /* 0x00cfe200000e0000 */
[----:B------:R-:W-:Y:S01]  /*0e10*/  VOTEU.ALL UP0, P0 ;  /* 0x0000000000ff7886 */ /* 0x000fe20000000000 */
[----:B------:R-:W-:Y:S01]  /*0e20*/  UMOV UR4, 0x20 ;  /* 0x0000002000047882 */ /* 0x000fe20000000000 */
[----:B------:R-:W2:Y:S01]  /*0e30*/  LDCU UR30, c[0x0][0x36c] ;  /* 0x00006d80ff1e77ac */ /* 0x000ea20008000800 */
[----:B------:R-:W-:Y:S01]  /*0e40*/  NOP ;  /* 0x0000000000007918 */ /* 0x000fe20000000000 */
[----:B-1----:R-:W-:Y:S01]  /*0e50*/  LOP3.LUT R5, R96, 0x1f, RZ, 0xc0, !PT ;  /* 0x0000001f60057812 */ /* 0x002fe200078ec0ff */
[----:B------:R-:W-:Y:S01]  /*0e60*/  @!UP0 UMOV UR6, 0x400 ;  /* 0x0000040000068882 */ /* 0x000fe20000000000 */
[----:B------:R-:W-:-:S04]  /*0e70*/  @!UP0 UIADD3 UR4, UPT, UPT, -UR4, 0x100000, URZ ;  /* 0x0010000004048890 */ /* 0x000fc8000fffe1ff */
[----:B------:R-:W-:Y:S02]  /*0e80*/  @!UP0 USHF.L.U32 UR5, UR4, 0xb, URZ ;  /* 0x0000000b04058899 */ /* 0x000fe400080006ff */
[----:B------:R-:W-:Y:S02]  /*0e90*/  @!UP0 USHF.L.U32 UR4, UR4, 0x1, URZ ;  /* 0x0000000104048899 */ /* 0x000fe400080006ff */
[----:B------:R-:W-:Y:S02]  /*0ea0*/  UISETP.NE.AND UP6, UPT, UR24, URZ, UPT ;  /* 0x000000ff1800728c */ /* 0x000fe4000bfc5270 */
[----:B------:R-:W-:Y:S01]  /*0eb0*/  @!UP0 ULEA UR6, UR7, UR6, 0x18 ;  /* 0x0000000607068291 */ /* 0x000fe2000f8ec0ff */
[----:B------:R-:W-:Y:S01]  /*0ec0*/  VOTEU.ALL UP0, P0 ;  /* 0x0000000000ff7886 */ /* 0x000fe20000000000 */
[----:B--2---:R-:W-:Y:S01]  /*0ed0*/  UISETP.EQ.U32.AND UP1, UPT, UR30, 0x1, UPT ;  /* 0x000000011e00788c */ /* 0x004fe2000bf22070 */
[----:B------:R-:W1:Y:S09]  /*0ee0*/  FENCE.VIEW.ASYNC.S ;  /* 0x00000000000073c6 */ /* 0x000e720000000000 */
[----:B-1----:R1:W2:Y:S01]  /*0ef0*/  @!UP0 SYNCS.EXCH.64 URZ, [UR6+0xe0], UR4 ;  /* 0x0000e00406ff85b2 */ /* 0x0022a20008000100 */
[----:B------:R-:W-:Y:S05]  /*0f00*/  BRA.U !UP1, `(.L_x_15) ;  /* 0x0000000109087547 */ /* 0x000fea000b800000 */
[----:B--2---:R-:W-:Y:S01]  /*0f10*/  UCGABAR_ARV ;  /* 0x00000000000079c7 */ /* 0x004fe20008000000 */
[----:B------:R-:W-:Y:S05]  /*0f20*/  BRA `(.L_x_16) ;  /* 0x0000000000047947 */ /* 0x000fea0003800000 */
.L_x_15:
[----:B--2---:R-:W-:Y:S01]  /*0f30*/  NOP ;  /* 0x0000000000007918 */ /* 0x004fe20000000000 */
.L_x_16:
[----:B------:R-:W2:Y:S01]  /*0f40*/  S2UR UR15, SR_CTAID.X ;  /* 0x00000000000f79c3 */ /* 0x000ea20000002500 */
[----:B------:R-:W-:-:S05]  /*0f50*/  CS2R.32 R91, SR_CgaSize ;  /* 0x00000000005b7805 */ /* 0x000fca0000008a00 */
[----:B------:R-:W-:-:S05]  /*0f60*/  IMAD R91, R91, -0xa0, RZ ;  /* 0xffffff605b5b7824 */ /* 0x000fca00078e02ff */
[----:B-1----:R-:W-:-:S14]  /*0f70*/  R2UR UR4, R91 ;  /* 0x000000005b0472ca */ /* 0x002fdc00000e0000 */
[----:B------:R-:W1:Y:S01]  /*0f80*/  LDCU UR4, c[0x0][UR4+0x2b0] ;  /* 0x00005600040477ac */ /* 0x000e620008000800 */
[----:B------:R-:W-:Y:S02]  /*0f90*/  R2UR UR8, R92 ;  /* 0x000000005c0872ca */ /* 0x000fe400000e0000 */
[----:B------:R-:W-:Y:S02]  /*0fa0*/  R2UR UR7, R2 ;  /* 0x00000000020772ca */ /* 0x000fe400000e0000 */
[----:B------:R-:W-:-:S05]  /*0fb0*/  CS2R.32 R91, SR_CgaSize ;  /* 0x00000000005b7805 */ /* 0x000fca0000008a00 */
[----:B------:R-:W-:-:S05]  /*0fc0*/  IMAD R91, R91, -0xa0, RZ ;  /* 0xffffff605b5b7824 */ /* 0x000fca00078e02ff */
[----:B------:R-:W-:-:S14]  /*0fd0*/  R2UR UR5, R91 ;  /* 0x000000005b0572ca */ /* 0x000fdc00000e0000 */
[----:B------:R-:W3:Y:S01]  /*0fe0*/  LDCU UR5, c[0x0][UR5+0x2b4] ;  /* 0x00005680050577ac */ /* 0x000ee20008000800 */
[----:B------:R-:W4:Y:S01]  /*0ff0*/  S2UR UR28, SR_CTAID.Y ;  /* 0x00000000001c79c3 */ /* 0x000f220000002600 */
[----:B------:R-:W-:-:S05]  /*1000*/  CS2R.32 R91, SR_CgaSize ;  /* 0x00000000005b7805 */ /* 0x000fca0000008a00 */
[----:B------:R-:W-:-:S05]  /*1010*/  IMAD R91, R91, -0xa0, RZ ;  /* 0xffffff605b5b7824 */ /* 0x000fca00078e02ff */
[----:B------:R-:W-:-:S14]  /*1020*/  R2UR UR9, R91 ;  /* 0x000000005b0972ca */ /* 0x000fdc00000e0000 */
[----:B------:R-:W3:Y:S01]  /*1030*/  LDCU UR9, c[0x0][UR9+0x2a0] ;  /* 0x00005400090977ac */ /* 0x000ee20008000800 */
[----:B------:R-:W-:-:S05]  /*1040*/  CS2R.32 R91, SR_CgaSize ;  /* 0x00000000005b7805 */ /* 0x000fca0000008a00 */
[----:B------:R-:W-:-:S05]  /*1050*/  IMAD R91, R91, -0xa0, RZ ;  /* 0xffffff605b5b7824 */ /* 0x000fca00078e02ff */
[----:B------:R-:W-:-:S14]  /*1060*/  R2UR UR10, R91 ;  /* 0x000000005b0a72ca */ /* 0x000fdc00000e0000 */
[----:B------:R-:W3:Y:S01]  /*1070*/  LDCU UR10, c[0x0][UR10+0x2a4] ;  /* 0x000054800a0a77ac */ /* 0x000ee20008000800 */
[----:B------:R-:W-:Y:S02]  /*1080*/  USHF.R.U32.HI UR11, URZ, 0x1, UR8 ;  /* 0x00000001ff0b7899 */ /* 0x000fe40008011608 */
[----:B------:R-:W-:Y:S02]  /*1090*/  USHF.R.U32.HI UR64, URZ, 0x2, UR8 ;  /* 0x00000002ff407899 */ /* 0x000fe40008011608 */
[----:B------:R-:W-:Y:S02]  /*10a0*/  ULOP3.LUT UR6, UR8, 0x4, URZ, 0xc0, !UPT ;  /* 0x0000000408067892 */ /* 0x000fe4000f8ec0ff */
[----:B------:R-:W-:Y:S01]  /*10b0*/  USHF.L.U32 UR58, UR8, 0xb, URZ ;  /* 0x0000000b083a7899 */ /* 0x000fe200080006ff */
[----:B--2---:R-:W-:Y:S01]  /*10c0*/  I2FP.F32.U32 R4, UR15 ;  /* 0x0000000f00047c45 */ /* 0x004fe20008201000 */
[----:B------:R-:W-:Y:S02]  /*10d0*/  USHF.L.U32 UR57, UR8, 0xa, URZ ;  /* 0x0000000a08397899 */ /* 0x000fe400080006ff */
[----:B------:R-:W-:-:S02]  /*10e0*/  USHF.L.U32 UR59, UR8, 0x7, URZ ;  /* 0x00000007083b7899 */ /* 0x000fc400080006ff */
[----:B-1----:R-:W-:Y:S01]  /*10f0*/  FMUL R4, R4, UR4 ;  /* 0x0000000404047c20 */ /* 0x002fe20008400000 */
[----:B------:R-:W-:Y:S01]  /*1100*/  USHF.L.U32 UR60, UR8, 0x8, URZ ;  /* 0x00000008083c7899 */ /* 0x000fe200080006ff */
[----:B----4-:R-:W-:Y:S01]  /*1110*/  I2FP.F32.U32 R3, UR28 ;  /* 0x0000001c00037c45 */ /* 0x010fe20008201000 */
[----:B------:R-:W-:-:S03]  /*1120*/  ULOP3.LUT UR4, UR7, 0x4, UR8, 0xf8, !UPT ;  /* 0x0000000407047892 */ /* 0x000fc6000f8ef808 */
[----:B------:R-:W1:Y:S01]  /*1130*/  F2I.U32.TRUNC.NTZ R4, R4 ;  /* 0x0000000400047305 */ /* 0x000e62000020f000 */
[----:B------:R-:W-:Y:S01]  /*1140*/  UISETP.GT.U32.AND UP0, UPT, UR6, 0xffff, UPT ;  /* 0x0000ffff0600788c */ /* 0x000fe2000bf04070 */
[----:B---3--:R-:W-:Y:S01]  /*1150*/  FMUL R3, R3, UR5 ;  /* 0x0000000503037c20 */ /* 0x008fe20008400000 */
[----:B------:R-:W-:Y:S02]  /*1160*/  ULOP3.LUT UR5, UR8, 0x3, URZ, 0xc0, !UPT ;  /* 0x0000000308057892 */ /* 0x000fe4000f8ec0ff */
[----:B------:R-:W-:Y:S02]  /*1170*/  UISETP.GT.U32.AND UP1, UPT, UR4, 0xffff, UPT ;  /* 0x0000ffff0400788c */ /* 0x000fe4000bf24070 */
[----:B------:R-:W-:Y:S01]  /*1180*/  UISETP.GT.U32.AND UP2, UPT, UR5, 0xffff, UPT ;  /* 0x0000ffff0500788c */ /* 0x000fe2000bf44070 */
[----:B------:R-:W2:Y:S01]  /*1190*/  F2I.U32.TRUNC.NTZ R3, R3 ;  /* 0x0000000300037305 */ /* 0x000ea2000020f000 */
[----:B------:R-:W-:Y:S02]  /*11a0*/  USEL UR53, UR4, 0xffff, !UP1 ;  /* 0x0000ffff04357887 */ /* 0x000fe4000c800000 */
[----:B------:R-:W-:Y:S01]  /*11b0*/  USEL UR45, UR5, 0xffff, !UP2 ;  /* 0x0000ffff052d7887 */ /* 0x000fe2000d000000 */
[----:B------:R-:W-:Y:S01]  /*11c0*/  UMOV UR12, 0x11 ;  /* 0x00000011000c7882 */ /* 0x000fe20000000000 */
[----:B------:R-:W-:Y:S01]  /*11d0*/  UMOV UR13, 0x5 ;  /* 0x00000005000d7882 */ /* 0x000fe20000000000 */
[----:B-1----:R-:W-:Y:S01]  /*11e0*/  R2UR UR7, R4 ;  /* 0x00000000040772ca */ /* 0x002fe200000e0000 */
[----:B------:R-:W-:Y:S01]  /*11f0*/  UMOV UR14, 0xf ;  /* 0x0000000f000e7882 */ /* 0x000fe20000000000 */
[----:B------:R-:W-:Y:S01]  /*1200*/  PRMT R4, RZ, 0x7610, R4 ;  /* 0x00007610ff047816 */ /* 0x000fe20000000004 */
[----:B------:R-:W1:Y:S01]  /*1210*/  LDCU UR26, c[0x0][0xf24] ;  /* 0x0001e480ff1a77ac */ /* 0x000e620008000800 */
[----:B------:R-:W3:Y:S01]  /*1220*/  LDCU UR39, c[0x0][0xf24] ;  /* 0x0001e480ff2777ac */ /* 0x000ee20008000800 */
[----:B--2---:R-:W-:-:S02]  /*1230*/  R2UR UR8, R3 ;  /* 0x00000000030872ca */ /* 0x004fc400000e0000 */
[----:B------:R-:W-:Y:S01]  /*1240*/  PRMT R3, RZ, 0x7610, R3 ;  /* 0x00007610ff037816 */ /* 0x000fe20000000003 */
[----:B------:R-:W2:Y:S05]  /*1250*/  LDCU UR29, c[0x0][0xf30] ;  /* 0x0001e600ff1d77ac */ /* 0x000eaa0008000800 */
[----:B------:R-:W-:Y:S01]  /*1260*/  UIADD3 UR5, UPT, UPT, -UR7, URZ, URZ ;  /* 0x000000ff07057290 */ /* 0x000fe2000fffe1ff */
[----:B------:R-:W-:Y:S01]  /*1270*/  UMOV UR25, UR15 ;  /* 0x0000000f00197c82 */ /* 0x000fe20008000000 */
[----:B------:R-:W-:Y:S02]  /*1280*/  USEL UR56, UR6, 0xffff, !UP0 ;  /* 0x0000ffff06387887 */ /* 0x000fe4000c000000 */
[----:B------:R-:W-:-:S02]  /*1290*/  UIMAD UR5, UR9, UR5, UR15 ;  /* 0x00000005090572a4 */ /* 0x000fc4000f8e020f */
[----:B------:R-:W-:-:S04]  /*12a0*/  UIADD3 UR4, UPT, UPT, -UR8, URZ, URZ ;  /* 0x000000ff08047290 */ /* 0x000fc8000fffe1ff */
[----:B------:R-:W-:Y:S01]  /*12b0*/  UIMAD UR4, UR10, UR4, UR28 ;  /* 0x000000040a0472a4 */ /* 0x000fe2000f8e021c */
[----:B------:R-:W-:-:S05]  /*12c0*/  IMAD.U32 R91, RZ, RZ, UR5 ;  /* 0x00000005ff5b7e24 */ /* 0x000fca000f8e00ff */
[----:B------:R-:W-:Y:S01]  /*12d0*/  IMAD.U32 R90, RZ, RZ, UR4 ;  /* 0x00000004ff5a7e24 */ /* 0x000fe2000f8e00ff */
[----:B-123--:R-:W-:Y:S06]  /*12e0*/  BRA.U UP6, `(.L_x_17) ;  /* 0x00000001066c7547 */ /* 0x00efec000b800000 */
[----:B------:R-:W-:Y:S02]  /*12f0*/  R2UR UR15, R90 ;  /* 0x000000005a0f72ca */ /* 0x000fe400000e0000 */
[----:B------:R-:W-:-:S11]  /*1300*/  R2UR UR5, R91 ;  /* 0x000000005b0572ca */ /* 0x000fd600000e0000 */
[----:B------:R-:W-:Y:S02]  /*1310*/  UISETP.NE.AND UP0, UPT, UR15, URZ, UPT ;  /* 0x000000ff0f00728c */ /* 0x000fe4000bf05270 */
[----:B------:R-:W-:Y:S02]  /*1320*/  UISETP.NE.AND UP2, UPT, UR15, 0x1, UPT ;  /* 0x000000010f00788c */ /* 0x000fe4000bf45270 */
[----:B------:R-:W-:Y:S02]  /*1330*/  ULOP3.LUT UR4, UR5, 0x2, URZ, 0x3c, !UPT ;  /* 0x0000000205047892 */ /* 0x000fe4000f8e3cff */
[----:B------:R-:W-:Y:S02]  /*1340*/  UISETP.GT.U32.AND UP4, UPT, UR5, 0x1, UP0 ;  /* 0x000000010500788c */ /* 0x000fe40008784070 */
[----:B------:R-:W-:Y:S02]  /*1350*/  UISETP.GT.U32.AND UP3, UPT, UR5, 0x1, UP2 ;  /* 0x000000010500788c */ /* 0x000fe40009764070 */
[----:B------:R-:W-:-:S02]  /*1360*/  UISETP.GT.U32.AND UP1, UPT, UR4, 0x1, UP0 ;  /* 0x000000010400788c */ /* 0x000fc40008724070 */
[----:B------:R-:W-:Y:S02]  /*1370*/  ULOP3.LUT UR10, UR5, 0xfffffffe, URZ, 0xc0, !UPT ;  /* 0xfffffffe050a7892 */ /* 0x000fe4000f8ec0ff */
[----:B------:R-:W-:Y:S02]  /*1380*/  UISETP.GT.U32.AND UP0, UPT, UR4, 0x1, UP2 ;  /* 0x000000010400788c */ /* 0x000fe40009704070 */
[----:B------:R-:W-:Y:S02]  /*1390*/  USEL UR6, URZ, 0x1, UP4 ;  /* 0x00000001ff067887 */ /* 0x000fe4000a000000 */
[----:B------:R-:W-:Y:S02]  /*13a0*/  USEL UR5, URZ, 0x10, UP3 ;  /* 0x00000010ff057887 */ /* 0x000fe40009800000 */
[----:B------:R-:W-:Y:S02]  /*13b0*/  USEL UR4, URZ, 0x2, UP4 ;  /* 0x00000002ff047887 */ /* 0x000fe4000a000000 */
[----:B------:R-:W-:-:S02]  /*13c0*/  USEL UR9, URZ, 0x20, UP3 ;  /* 0x00000020ff097887 */ /* 0x000fc40009800000 */
[----:B------:R-:W-:Y:S02]  /*13d0*/  USEL UR8, URZ, 0x4, UP1 ;  /* 0x00000004ff087887 */ /* 0x000fe40008800000 */
[----:B------:R-:W-:Y:S02]  /*13e0*/  UIADD3 UR4, UPT, UPT, UR4, UR5, UR6 ;  /* 0x0000000504047290 */ /* 0x000fe4000fffe006 */
[----:B------:R-:W-:Y:S02]  /*13f0*/  USEL UR6, URZ, 0x8, UP1 ;  /* 0x00000008ff067887 */ /* 0x000fe40008800000 */
[----:B------:R-:W-:Y:S02]  /*1400*/  USEL UR7, URZ, 0x40, UP0 ;  /* 0x00000040ff077887 */ /* 0x000fe40008000000 */
[----:B------:R-:W-:Y:S02]  /*1410*/  UIADD3 UR5, UPT, UPT, UR8, UR9, UR4 ;  /* 0x0000000908057290 */ /* 0x000fe4000fffe004 */
[----:B------:R-:W-:-:S02]  /*1420*/  ULEA UR4, UR15, UR10, 0x2 ;  /* 0x0000000a0f047291 */ /* 0x000fc4000f8e10ff */
[----:B------:R-:W-:Y:S02]  /*1430*/  USEL UR8, URZ, 0x80, UP0 ;  /* 0x00000080ff087887 */ /* 0x000fe40008000000 */
[----:B------:R-:W-:-:S03]  /*1440*/  UIADD3 UR5, UPT, UPT, UR6, UR7, UR5 ;  /* 0x0000000706057290 */ /* 0x000fc6000fffe005 */
[----:B------:R-:W-:Y:S01]  /*1450*/  UMOV UR6, 0x3 ;  /* 0x0000000300067882 */ /* 0x000fe20000000000 */
[----:B------:R-:W-:Y:S02]  /*1460*/  UIADD3 UR5, UPT, UPT, UR5, UR8, URZ ;  /* 0x0000000805057290 */ /* 0x000fe4000fffe0ff */
[----:B------:R-:W-:-:S04]  /*1470*/  USHF.L.U32 UR4, UR6, UR4, URZ ;  /* 0x0000000406047299 */ /* 0x000fc800080006ff */
[----:B------:R-:W-:Y:S02]  /*1480*/  IMAD.U32 R4, RZ, RZ, UR5 ;  /* 0x00000005ff047e24 */ /* 0x000fe4000f8e00ff */
[----:B------:R-:W-:-:S07]  /*1490*/  IMAD.U32 R3, RZ, RZ, UR4 ;  /* 0x00000004ff037e24 */ /* 0x000fce000f8e00ff */
.L_x_17:
[----:B------:R-:W1:Y:S01]  /*14a0*/  S2UR UR4, SR_CTAID.X ;  /* 0x00000000000479c3 */ /* 0x000e620000002500 */
[----:B------:R-:W-:Y:S02]  /*14b0*/  UISETP.GE.AND UP0, UPT, UR26, 0x1, UPT ;  /* 0x000000011a00788c */ /* 0x000fe4000bf06270 */
[----:B------:R-:W-:Y:S02]  /*14c0*/  ULOP3.LUT UR60, UR60, 0x300, URZ, 0xc0, !UPT ;  /* 0x000003003c3c7892 */ /* 0x000fe4000f8ec0ff */
[----:B------:R-:W-:Y:S02]  /*14d0*/  ULOP3.LUT UR45, UR45, 0xffff, URZ, 0xc0, !UPT ;  /* 0x0000ffff2d2d7892 */ /* 0x000fe4000f8ec0ff */
[----:B------:R-:W-:Y:S01]  /*14e0*/  ULOP3.LUT UR53, UR53, 0xffff, URZ, 0xc0, !UPT ;  /* 0x0000ffff35357892 */ /* 0x000fe2000f8ec0ff */
[----:B------:R-:W2:Y:S01]  /*14f0*/  S2UR UR52, SR_CTAID.Z ;  /* 0x00000000003479c3 */ /* 0x000ea20000002700 */
[----:B------:R-:W-:Y:S02]  /*1500*/  ULOP3.LUT UR56, UR56, 0xffff, URZ, 0xc0, !UPT ;  /* 0x0000ffff38387892 */ /* 0x000fe4000f8ec0ff */
[----:B------:R-:W-:-:S02]  /*1510*/  UISETP.NE.AND UP3, UPT, UR24, 0x2, UPT ;  /* 0x000000021800788c */ /* 0x000fc4000bf65270 */
[----:B------:R-:W-:Y:S02]  /*1520*/  ULOP3.LUT UR76, UR11, 0x1, URZ, 0xc0, !UPT ;  /* 0x000000010b4c7892 */ /* 0x000fe4000f8ec0ff */
[----:B------:R-:W-:Y:S02]  /*1530*/  ULOP3.LUT UR64, UR64, 0x1, URZ, 0xc0, !UPT ;  /* 0x0000000140407892 */ /* 0x000fe4000f8ec0ff */
[----:B------:R-:W-:Y:S02]  /*1540*/  ULOP3.LUT UR58, UR58, 0x2000, URZ, 0xc0, !UPT ;  /* 0x000020003a3a7892 */ /* 0x000fe4000f8ec0ff */
[----:B------:R-:W-:Y:S02]  /*1550*/  ULOP3.LUT UR57, UR57, 0x800, URZ, 0xc0, !UPT ;  /* 0x0000080039397892 */ /* 0x000fe4000f8ec0ff */
[----:B------:R-:W-:Y:S02]  /*1560*/  ULOP3.LUT UR10, UR59, 0x80, URZ, 0xc0, !UPT ;  /* 0x000000803b0a7892 */ /* 0x000fe4000f8ec0ff */
[----:B------:R-:W-:-:S02]  /*1570*/  USHF.R.U32.HI UR65, URZ, 0x9, UR60 ;  /* 0x00000009ff417899 */ /* 0x000fc4000801163c */
[----:B-1----:R-:W-:Y:S02]  /*1580*/  ULOP3.LUT UR75, UR4, 0x1, URZ, 0xc0, !UPT ;  /* 0x00000001044b7892 */ /* 0x002fe4000f8ec0ff */
[----:B------:R-:W-:Y:S02]  /*1590*/  USHF.L.U32 UR45, UR12, UR45, URZ ;  /* 0x0000002d0c2d7299 */ /* 0x000fe400080006ff */
[----:B------:R-:W-:Y:S02]  /*15a0*/  USHF.L.U32 UR53, UR13, UR53, URZ ;  /* 0x000000350d357299 */ /* 0x000fe400080006ff */
[----:B------:R-:W-:Y:S01]  /*15b0*/  USHF.L.U32 UR56, UR14, UR56, URZ ;  /* 0x000000380e387299 */ /* 0x000fe200080006ff */
[----:B--2---:R-:W-:Y:S11]  /*15c0*/  BRA.U !UP0, `(.L_x_18) ;  /* 0x0000000108d47547 */ /* 0x004ff6000b800000 */
[----:B------:R-:W1:Y:S01]  /*15d0*/  LDCU.128 UR12, c[0x0][0xf10] ;  /* 0x0001e200ff0c77ac */ /* 0x000e620008000c00 */
[----:B------:R-:W2:Y:S01]  /*15e0*/  LDCU UR6, c[0x0][0x370] ;  /* 0x00006e00ff0677ac */ /* 0x000ea20008000800 */
[----:B------:R-:W3:Y:S01]  /*15f0*/  LDCU UR5, c[0x0][0x374] ;  /* 0x00006e80ff0577ac */ /* 0x000ee20008000800 */
[----:B------:R-:W4:Y:S01]  /*1600*/  LDCU UR27, c[0x0][0xf0c] ;  /* 0x0001e180ff1b77ac */ /* 0x000f220008000800 */
[----:B------:R-:W4:Y:S01]  /*1610*/  LDCU UR7, c[0x0][0xf20] ;  /* 0x0001e400ff0777ac */ /* 0x000f220008000800 */
[----:B------:R-:W4:Y:S01]  /*1620*/  LDCU.64 UR8, c[0x0][0xf28] ;  /* 0x0001e500ff0877ac */ /* 0x000f220008000a00 */
[----:B-1----:R-:W-:Y:S02]  /*1630*/  UISETP.NE.AND UP0, UPT, UR14, 0x1, UPT ;  /* 0x000000010e00788c */ /* 0x002fe4000bf05270 */
[----:B---3--:R-:W-:Y:S02]  /*1640*/  UIMAD.WIDE.U32 UR16, UR5, UR15, URZ ;  /* 0x0000000f051072a5 */ /* 0x008fe4000f8e00ff */
[----:B--2---:R-:W-:-:S02]  /*1650*/  UIMAD.WIDE.U32 UR20, UR6, UR12, URZ ;  /* 0x0000000c061472a5 */ /* 0x004fc4000f8e00ff */
[----:B----4-:R-:W-:Y:S02]  /*1660*/  UISETP.NE.AND UP1, UPT, UR27, 0x1, UPT ;  /* 0x000000011b00788c */ /* 0x010fe4000bf25270 */
[----:B------:R-:W-:Y:S01]  /*1670*/  UISETP.NE.AND UP2, UPT, UR26, 0x1, UPT ;  /* 0x000000011a00788c */ /* 0x000fe2000bf45270 */
[----:B------:R-:W-:Y:S02]  /*1680*/  UMOV UR16, UR17 ;  /* 0x0000001100107c82 */ /* 0x000fe40008000000 */
[----:B------:R-:W-:Y:S01]  /*1690*/  UMOV UR20, UR21 ;  /* 0x0000001500147c82 */ /* 0x000fe20008000000 */
[----:B------:R-:W-:Y:S02]  /*16a0*/  @UP0 USHF.R.U32.HI UR5, URZ, UR7, UR16 ;  /* 0x00000007ff050299 */ /* 0x000fe40008011610 */
[----:B------:R-:W-:Y:S02]  /*16b0*/  UIMAD.WIDE.U32 UR22, UR28, UR15, URZ ;  /* 0x0000000f1c1672a5 */ /* 0x000fe4000f8e00ff */
[----:B------:R-:W-:-:S02]  /*16c0*/  UIMAD.WIDE.U32 UR16, UR5, UR8, URZ ;  /* 0x00000008051072a5 */ /* 0x000fc4000f8e00ff */
[----:B------:R-:W-:Y:S02]  /*16d0*/  @UP1 USHF.R.U32.HI UR6, URZ, UR13, UR20 ;  /* 0x0000000dff061299 */ /* 0x000fe40008011614 */
[----:B------:R-:W-:Y:S02]  /*16e0*/  UIMAD.WIDE.U32 UR18, UR25, UR12, URZ ;  /* 0x0000000c191272a5 */ /* 0x000fe4000f8e00ff */
[----:B------:R-:W-:Y:S01]  /*16f0*/  UIMAD.WIDE.U32 UR20, UR6, UR8, URZ ;  /* 0x00000008061472a5 */ /* 0x000fe2000f8e00ff */
[----:B------:R-:W-:Y:S01]  /*1700*/  UMOV UR4, UR23 ;  /* 0x0000001700047c82 */ /* 0x000fe20008000000 */
[----:B------:R-:W-:Y:S01]  /*1710*/  UMOV UR16, UR17 ;  /* 0x0000001100107c82 */ /* 0x000fe20008000000 */
[----:B------:R-:W-:Y:S02]  /*1720*/  USHF.R.U32.HI UR4, URZ, UR7, UR4 ;  /* 0x00000007ff047299 */ /* 0x000fe40008011604 */
[----:B------:R-:W-:Y:S01]  /*1730*/  @UP2 USHF.R.U32.HI UR5, URZ, UR9, UR16 ;  /* 0x00000009ff052299 */ /* 0x000fe20008011610 */
[----:B------:R-:W-:Y:S01]  /*1740*/  UMOV UR18, UR19 ;  /* 0x0000001300127c82 */ /* 0x000fe20008000000 */
[----:B------:R-:W-:Y:S01]  /*1750*/  UMOV UR20, UR21 ;  /* 0x0000001500147c82 */ /* 0x000fe20008000000 */
[----:B------:R-:W-:-:S02]  /*1760*/  USHF.R.U32.HI UR13, URZ, UR13, UR18 ;  /* 0x0000000dff0d7299 */ /* 0x000fc40008011612 */
[----:B------:R-:W-:Y:S02]  /*1770*/  USEL UR4, UR28, UR4, !UP0 ;  /* 0x000000041c047287 */ /* 0x000fe4000c000000 */
[----:B------:R-:W-:Y:S02]  /*1780*/  @UP2 USHF.R.U32.HI UR6, URZ, UR9, UR20 ;  /* 0x00000009ff062299 */ /* 0x000fe40008011614 */
[----:B------:R-:W-:Y:S02]  /*1790*/  UIMAD UR7, UR5, UR26, URZ ;  /* 0x0000001a050772a4 */ /* 0x000fe4000f8e02ff */
[----:B------:R-:W-:Y:S02]  /*17a0*/  USEL UR5, UR25, UR13, !UP1 ;  /* 0x0000000d19057287 */ /* 0x000fe4000c800000 */
[----:B------:R-:W-:Y:S02]  /*17b0*/  UIMAD UR11, UR6, UR26, URZ ;  /* 0x0000001a060b72a4 */ /* 0x000fe4000f8e02ff */
[----:B------:R-:W-:-:S02]  /*17c0*/  UISETP.GE.AND UP0, UPT, UR4, UR7, UPT ;  /* 0x000000070400728c */ /* 0x000fc4000bf06270 */
[----:B------:R-:W-:Y:S02]  /*17d0*/  UIMAD.WIDE.U32 UR12, UR4, UR8, URZ ;  /* 0x00000008040c72a5 */ /* 0x000fe4000f8e00ff */
[----:B------:R-:W-:Y:S02]  /*17e0*/  UISETP.GE.OR UP0, UPT, UR5, UR11, UP0 ;  /* 0x0000000b0500728c */ /* 0x000fe40008706670 */
[----:B------:R-:W-:Y:S02]  /*17f0*/  UIMAD.WIDE.U32 UR16, UR5, UR8, URZ ;  /* 0x00000008051072a5 */ /* 0x000fe4000f8e00ff */
[----:B------:R-:W-:Y:S01]  /*1800*/  UIADD3 UR11, UPT, UPT, -UR4, URZ, URZ ;  /* 0x000000ff040b7290 */ /* 0x000fe2000fffe1ff */
[----:B------:R-:W-:Y:S01]  /*1810*/  UMOV UR8, UR13 ;  /* 0x0000000d00087c82 */ /* 0x000fe20008000000 */
[----:B------:R-:W-:Y:S02]  /*1820*/  UIADD3 UR12, UPT, UPT, -UR5, URZ, URZ ;  /* 0x000000ff050c7290 */ /* 0x000fe4000fffe1ff */
[----:B------:R-:W-:-:S03]  /*1830*/  USHF.R.U32.HI UR8, URZ, UR9, UR8 ;  /* 0x00000009ff087299 */ /* 0x000fc60008011608 */
[----:B------:R-:W-:Y:S01]  /*1840*/  @!UP0 UMOV UR7, UR17 ;  /* 0x0000001100078c82 */ /* 0x000fe20008000000 */
[----:B------:R-:W-:Y:S02]  /*1850*/  UIMAD UR28, UR14, UR11, UR28 ;  /* 0x0000000b0e1c72a4 */ /* 0x000fe4000f8e021c */
[----:B------:R-:W-:Y:S02]  /*1860*/  USEL UR8, UR4, UR8, !UP2 ;  /* 0x0000000804087287 */ /* 0x000fe4000d000000 */
[----:B------:R-:W-:Y:S02]  /*1870*/  @!UP0 USHF.R.U32.HI UR7, URZ, UR9, UR7 ;  /* 0x00000009ff078299 */ /* 0x000fe40008011607 */
[----:B------:R-:W-:Y:S02]  /*1880*/  UIADD3 UR9, UPT, UPT, -UR8, URZ, URZ ;  /* 0x000000ff08097290 */ /* 0x000fe4000fffe1ff */
[----:B------:R-:W-:Y:S02]  /*1890*/  @!UP0 USEL UR7, UR5, UR7, !UP2 ;  /* 0x0000000705078287 */ /* 0x000fe4000d000000 */
[----:B------:R-:W-:-:S02]  /*18a0*/  UIMAD UR9, UR26, UR9, UR4 ;  /* 0x000000091a0972a4 */ /* 0x000fc4000f8e0204 */
[----:B------:R-:W-:Y:S02]  /*18b0*/  @!UP0 UIADD3 UR8, UPT, UPT, UR8, -UR7, URZ ;  /* 0x8000000708088290 */ /* 0x000fe4000fffe0ff */
[----:B------:R-:W-:Y:S02]  /*18c0*/  @!UP0 UIMAD UR6, UR9, UR6, UR7 ;  /* 0x00000006090682a4 */ /* 0x000fe4000f8e0207 */
[----:B------:R-:W-:Y:S02]  /*18d0*/  @!UP0 UIMAD UR4, UR8, UR26, UR5 ;  /* 0x0000001a080482a4 */ /* 0x000fe4000f8e0205 */
[----:B------:R-:W-:Y:S02]  /*18e0*/  UIMAD UR25, UR27, UR12, UR25 ;  /* 0x0000000c1b1972a4 */ /* 0x000fe4000f8e0219 */
[----:B------:R-:W-:Y:S01]  /*18f0*/  UIMAD UR28, UR4, UR14, UR28 ;  /* 0x0000000e041c72a4 */ /* 0x000fe2000f8e021c */
[----:B------:R-:W-:Y:S02]  /*1900*/  @!UP0 UMOV UR5, UR6 ;  /* 0x0000000600058c82 */ /* 0x000fe40008000000 */
[----:B------:R-:W-:-:S12]  /*1910*/  UIMAD UR25, UR5, UR27, UR25 ;  /* 0x0000001b051972a4 */ /* 0x000fd8000f8e0219 */
.L_x_18:
[----:B------:R-:W-:-:S09]  /*1920*/  UISETP.NE.AND UP0, UPT, UR29, 0x1, UPT ;  /* 0x000000011d00788c */ /* 0x000fd2000bf05270 */
[----:B------:R-:W-:Y:S05]  /*1930*/  BRA.U UP0, `(.L_x_19) ;  /* 0x0000000100447547 */ /* 0x000fea000b800000 */
[----:B------:R-:W1:Y:S01]  /*1940*/  LDCU.128 UR12, c[0x0][0xf10] ;  /* 0x0001e200ff0c77ac */ /* 0x000e620008000c00 */
[----:B------:R-:W2:Y:S01]  /*1950*/  LDCU UR8, c[0x0][0xf0c] ;  /* 0x0001e180ff0877ac */ /* 0x000ea20008000800 */
[----:B------:R-:W3:Y:S01]  /*1960*/  LDCU UR9, c[0x0][0xf20] ;  /* 0x0001e400ff0977ac */ /* 0x000ee20008000800 */
[----:B-1----:R-:W-:Y:S02]  /*1970*/  UIMAD.WIDE.U32 UR6, UR25, UR12, URZ ;  /* 0x0000000c190672a5 */ /* 0x002fe4000f8e00ff */
[----:B------:R-:W-:Y:S02]  /*1980*/  UIMAD.WIDE.U32 UR4, UR28, UR15, URZ ;  /* 0x0000000f1c0472a5 */ /* 0x000fe4000f8e00ff */
[----:B--2---:R-:W-:Y:S02]  /*1990*/  UISETP.NE.AND UP1, UPT, UR8, 0x1, UPT ;  /* 0x000000010800788c */ /* 0x004fe4000bf25270 */
[----:B------:R-:W-:Y:S01]  /*19a0*/  UISETP.NE.AND UP0, UPT, UR14, 0x1, UPT ;  /* 0x000000010e00788c */ /* 0x000fe2000bf05270 */
[----:B------:R-:W-:-:S02]  /*19b0*/  UMOV UR6, UR7 ;  /* 0x0000000700067c82 */ /* 0x000fc40008000000 */
[----:B------:R-:W-:Y:S01]  /*19c0*/  UMOV UR4, UR5 ;  /* 0x0000000500047c82 */ /* 0x000fe20008000000 */
[----:B------:R-:W-:Y:S02]  /*19d0*/  USHF.R.U32.HI UR13, URZ, UR13, UR6 ;  /* 0x0000000dff0d7299 */ /* 0x000fe40008011606 */
[----:B---3--:R-:W-:Y:S02]  /*19e0*/  USHF.R.U32.HI UR4, URZ, UR9, UR4 ;  /* 0x00000009ff047299 */ /* 0x008fe40008011604 */
[----:B------:R-:W-:Y:S02]  /*19f0*/  USEL UR5, UR25, UR13, !UP1 ;  /* 0x0000000d19057287 */ /* 0x000fe4000c800000 */
[----:B------:R-:W-:-:S04]  /*1a00*/  USEL UR4, UR28, UR4, !UP0 ;  /* 0x000000041c047287 */ /* 0x000fc8000c000000 */
[----:B------:R-:W-:Y:S02]  /*1a10*/  UIADD3 UR6, UPT, UPT, UR5, -UR4, URZ ;  /* 0x8000000405067290 */ /* 0x000fe4000fffe0ff */
[----:B------:R-:W-:Y:S02]  /*1a20*/  UIADD3 UR4, UPT, UPT, -UR5, UR4, URZ ;  /* 0x0000000405047290 */ /* 0x000fe4000fffe1ff */
[----:B------:R-:W-:Y:S02]  /*1a30*/  UIMAD UR28, UR6, UR14, UR28 ;  /* 0x0000000e061c72a4 */ /* 0x000fe4000f8e021c */
[----:B------:R-:W-:-:S12]  /*1a40*/  UIMAD UR25, UR4, UR8, UR25 ;  /* 0x00000008041972a4 */ /* 0x000fd8000f8e0219 */
.L_x_19:
[----:B------:R-:W-:-:S09]  /*1a50*/  UISETP.EQ.U32.AND UP0, UPT, UR30, 0x1, UPT ;  /* 0x000000011e00788c */ /* 0x000fd2000bf02070 */
[----:B------:R-:W-:Y:S05]  /*1a60*/  BRA.U !UP0, `(.L_x_20) ;  /* 0x00000001080c7547 */ /* 0x000fea000b800000 */
[----:B------:R-:W-:Y:S01]  /*1a70*/  UCGABAR_WAIT ;  /* 0x0000000000007dc7 */ /* 0x000fe20008000000 */
[----:B------:R-:W-:Y:S01]  /*1a80*/  CCTL.IVALL ;  /* 0x00000000ff00798f */ /* 0x000fe20002000000 */
[----:B------:R-:W-:Y:S05]  /*1a90*/  BRA `(.L_x_21) ;  /* 0x0000000000047947 */ /* 0x000fea0003800000 */
.L_x_20:
[----:B------:R-:W-:Y:S06]  /*1aa0*/  BAR.SYNC.DEFER_BLOCKING 0x0 ;  /* 0x0000000000007b1d */ /* 0x000fec0000010000 */
.L_x_21:
[----:B------:R-:W-:Y:S05]  /*1ab0*/  BRA.U UP3, `(.L_x_22) ;  /* 0x0000001903447547 */ /* 0x000fea000b800000 */
[----:B------:R-:W1:Y:S01]  /*1ac0*/  LDCU UR6, c[0x0][0x38c] ;  /* 0x00007180ff0677ac */ /* 0x000e620008000800 */
[----:B------:R-:W-:Y:S01]  /*1ad0*/  PLOP3.LUT P2, PT, PT, PT, UP5, 0x80, 0x8 ;  /* 0x000000000008781c */ /* 0x000fe20003f4f058 */
[----:B------:R-:W-:Y:S01]  /*1ae0*/  IMAD.MOV.U32 R12, RZ, RZ, 0x1 ;  /* 0x00000001ff0c7424 */ /* 0x000fe200078e00ff */
[----:B------:R-:W-:Y:S02]  /*1af0*/  ISETP.NE.AND P3, PT, R5, RZ, P4 ;  /* 0x000000ff0500720c */ /* 0x000fe40002765270 */
[----:B------:R-:W-:Y:S02]  /*1b00*/  CS2R R10, SRZ ;  /* 0x00000000000a7805 */ /* 0x000fe4000001ff00 */
[----:B------:R-:W-:Y:S01]  /*1b10*/  PLOP3.LUT P2, PT, P2, PT, PT, 0x8, 0x80 ;  /* 0x000000000080781c */ /* 0x000fe2000174e170 */
[----:B------:R-:W-:Y:S01]  /*1b20*/  IMAD.MOV.U32 R9, RZ, RZ, RZ ;  /* 0x000000ffff097224 */ /* 0x000fe200078e00ff */
[----:B------:R-:W2:Y:S01]  /*1b30*/  LDCU UR70, c[0x0][0x370] ;  /* 0x00006e00ff4677ac */ /* 0x000ea20008000800 */
[----:B------:R-:W-:Y:S01]  /*1b40*/  IMAD.MOV.U32 R8, RZ, RZ, 0x1 ;  /* 0x00000001ff087424 */ /* 0x000fe200078e00ff */
[----:B------:R-:W-:Y:S01]  /*1b50*/  ULEA UR76, UR75, UR76, 0x1 ;  /* 0x0000004c4b4c7291 */ /* 0x000fe2000f8e08ff */
[----:B------:R-:W3:Y:S01]  /*1b60*/  LDCU.64 UR54, c[0x0][0x348] ;  /* 0x00006900ff3677ac */ /* 0x000ee20008000a00 */
[----:B------:R-:W-:-:S02]  /*1b70*/  ULEA UR75, UR75, UR64, 0x1 ;  /* 0x000000404b4b7291 */ /* 0x000fc4000f8e08ff */
[----:B-1----:R-:W-:Y:S02]  /*1b80*/  UIADD3 UR5, UPT, UPT, UR6, 0xff, URZ ;  /* 0x000000ff06057890 */ /* 0x002fe4000fffe0ff */
[----:B------:R-:W-:Y:S02]  /*1b90*/  UIADD3 UR77, UPT, UPT, UR6, 0x1fe, URZ ;  /* 0x000001fe064d7890 */ /* 0x000fe4000fffe0ff */
[----:B------:R-:W-:Y:S01]  /*1ba0*/  USHF.R.S32.HI UR4, URZ, 0x1f, UR5 ;  /* 0x0000001fff047899 */ /* 0x000fe20008011405 */
[----:B------:R-:W1:Y:S03]  /*1bb0*/  LDCU UR69, c[0x0][0x374] ;  /* 0x00006e80ff4577ac */ /* 0x000e660008000800 */
[----:B------:R-:W-:Y:S01]  /*1bc0*/  ULEA.HI UR4, UR4, UR5, URZ, 0x8 ;  /* 0x0000000504047291 */ /* 0x000fe2000f8f40ff */
[----:B------:R-:W-:-:S03]  /*1bd0*/  UMOV UR29, URZ ;  /* 0x000000ff001d7c82 */ /* 0x000fc60008000000 */
[----:B------:R-:W-:Y:S02]  /*1be0*/  USHF.R.S32.HI UR72, URZ, 0x8, UR4 ;  /* 0x00000008ff487899 */ /* 0x000fe40008011404 */
[----:B------:R-:W-:Y:S02]  /*1bf0*/  UIADD3 UR4, UPT, UPT, UR6, -0x1, URZ ;  /* 0xffffffff06047890 */ /* 0x000fe4000fffe0ff */
[----:B------:R-:W-:Y:S02]  /*1c00*/  UISETP.LT.U32.AND UP0, UPT, UR72, 0x4, UPT ;  /* 0x000000044800788c */ /* 0x000fe4000bf01070 */
[----:B------:R-:W-:Y:S02]  /*1c10*/  UISETP.GE.U32.AND UP1, UPT, UR4, -0x1ff, UPT ;  /* 0xfffffe010400788c */ /* 0x000fe4000bf26070 */
[----:B------:R-:W-:Y:S02]  /*1c20*/  USEL UR71, UR72, 0x4, UP0 ;  /* 0x0000000448477887 */ /* 0x000fe40008000000 */
[----:B------:R-:W-:-:S02]  /*1c30*/  UISETP.NE.AND UP0, UPT, UR24, URZ, UPT ;  /* 0x000000ff1800728c */ /* 0x000fc4000bf05270 */
[----:B------:R-:W-:Y:S02]  /*1c40*/  UIADD3 UR4, UPT, UPT, UR71, -0x1, URZ ;  /* 0xffffffff47047890 */ /* 0x000fe4000fffe0ff */
[----:B------:R-:W-:Y:S02]  /*1c50*/  USEL UR61, UR61, 0x2, UP0 ;  /* 0x000000023d3d7887 */ /* 0x000fe40008000000 */
[----:B------:R-:W-:Y:S02]  /*1c60*/  UIADD3 UR74, UPT, UPT, UR72, -UR71, URZ ;  /* 0x80000047484a7290 */ /* 0x000fe4000fffe0ff */
[----:B------:R-:W-:-:S04]  /*1c70*/  @UP1 UIADD3 UR4, UPT, UPT, UR71, URZ, URZ ;  /* 0x000000ff47041290 */ /* 0x000fc8000fffe0ff */
[----:B------:R-:W-:Y:S02]  /*1c80*/  UIADD3 UR66, UPT, UPT, UR4, 0x1, URZ ;  /* 0x0000000104427890 */ /* 0x000fe4000fffe0ff */
[----:B-123--:R-:W-:-:S12]  /*1c90*/  UIADD3 UR73, UPT, UPT, -UR4, URZ, URZ ;  /* 0x000000ff04497290 */ /* 0x00efd8000fffe1ff */
.L_x_46:
[----:B------:R-:W-:-:S13]  /*1ca0*/  R2UR UR4, R92 ;  /* 0x000000005c0472ca */ /* 0x000fda00000e0000 */
[----:B------:R-:W-:Y:S01]  /*1cb0*/  UISETP.NE.AND UP0, UPT, UR4, URZ, UPT ;  /* 0x000000ff0400728c */ /* 0x000fe2000bf05270 */
[----:B-1----:R-:W1:Y:S02]  /*1cc0*/  S2UR UR4, SR_CgaCtaId ;  /* 0x00000000000479c3 */ /* 0x002e640000008800 */
[----:B-1----:R-:W-:-:S06]  /*1cd0*/  MOV R92, UR4 ;  /* 0x00000004005c7c02 */ /* 0x002fcc0008000f00 */
[----:B---3--:R-:W-:Y:S05]  /*1ce0*/  BRA.U UP0, `(.L_x_23) ;  /* 0x0000000100347547 */ /* 0x008fea000b800000 */
[----:B------:R-:W1:Y:S01]  /*1cf0*/  S2R R0, SR_CgaCtaId ;  /* 0x0000000000007919 */ /* 0x000e620000008800 */
[----:B------:R-:W-:Y:S02]  /*1d00*/  MOV R3, 0x400 ;  /* 0x0000040000037802 */ /* 0x000fe40000000f00 */
[----:B------:R-:W-:Y:S02]  /*1d10*/  SHF.L.U32 R2, R8, 0x1f, RZ ;  /* 0x0000001f08027819 */ /* 0x000fe400000006ff */
[----:B-1----:R-:W-:-:S05]  /*1d20*/  LEA R0, R0, R3, 0x18 ;  /* 0x0000000300007211 */ /* 0x002fca00078ec0ff */
[----:B------:R-:W-:-:S04]  /*1d30*/  IMAD R3, R9, 0x8, R0 ;  /* 0x0000000809037824 */ /* 0x000fc800078e0200 */
[----:B------:R-:W1:Y:S02]  /*1d40*/  SYNCS.PHASECHK.TRANS64.TRYWAIT P0, [R3+URZ+0xd0], R2 ;  /* 0x0000d002030075a7 */ /* 0x000e6400080011ff */
[----:B-1----:R-:W-:Y:S05]  /*1d50*/  @!P0 BRA `(.L_x_24) ;  /* 0x0000007800788947 */ /* 0x002fea0003800000 */
.L_x_137:
[----:B------:R-:W-:Y:S01]  /*1d60*/  VIADD R9, R9, 0x1 ;  /* 0x0000000109097836 */ /* 0x000fe20000000000 */
[----:B------:R1:W-:Y:S04]  /*1d70*/  SYNCS.ARRIVE.TRANS64.A1T0 RZ, [R3+URZ+0xc0], RZ ;  /* 0x0000c0ff03ff79a7 */ /* 0x0003e800081000ff */
[----:B------:R-:W-:-:S04]  /*1d80*/  ISETP.NE.AND P0, PT, R9, 0x2, PT ;  /* 0x000000020900780c */ /* 0x000fc80003f05270 */
[----:B------:R-:W-:Y:S02]  /*1d90*/  SEL R9, R9, RZ, P0 ;  /* 0x000000ff09097207 */ /* 0x000fe40000000000 */
[----:B-1----:R-:W-:-:S04]  /*1da0*/  SEL R3, RZ, 0x1, P0 ;  /* 0x00000001ff037807 */ /* 0x002fc80000000000 */
[----:B------:R-:W-:Y:S02]  /*1db0*/  LOP3.LUT R8, R8, R3, RZ, 0x3c, !PT ;  /* 0x0000000308087212 */ /* 0x000fe400078e3cff */
.L_x_23:
[----:B------:R-:W-:Y:S01]  /*1dc0*/  R2UR UR4, R92 ;  /* 0x000000005c0472ca */ /* 0x000fe200000e0000 */
[----:B------:R-:W-:Y:S01]  /*1dd0*/  UMOV UR7, 0x400 ;  /* 0x0000040000077882 */ /* 0x000fe20000000000 */
[----:B------:R-:W1:Y:S01]  /*1de0*/  S2UR UR5, SR_CTAID.X ;  /* 0x00000000000579c3 */ /* 0x000e620000002500 */
[----:B------:R-:W-:Y:S01]  /*1df0*/  SHF.L.U32 R0, R12, 0x1f, RZ ;  /* 0x0000001f0c007819 */ /* 0x000fe200000006ff */
[----:B------:R-:W-:Y:S02]  /*1e00*/  UISETP.GE.U32.AND UP0, UPT, UR77, 0x1ff, UPT ;  /* 0x000001ff4d00788c */ /* 0x000fe4000bf06070 */
[----:B------:R-:W-:Y:S02]  /*1e10*/  ULEA UR35, UR28, UR76, 0x2 ;  /* 0x0000004c1c237291 */ /* 0x000fe4000f8e10ff */
[----:B------:R-:W-:Y:S02]  /*1e20*/  ULEA.HI UR12, UR28, UR28, URZ, 0x1 ;  /* 0x0000001c1c0c7291 */ /* 0x000fe4000f8f08ff */
[----:B------:R-:W-:-:S02]  /*1e30*/  USHF.L.U32 UR35, UR35, 0x4, URZ ;  /* 0x0000000423237899 */ /* 0x000fc400080006ff */
[----:B------:R-:W-:Y:S02]  /*1e40*/  USHF.R.S32.HI UR12, URZ, 0x1, UR12 ;  /* 0x00000001ff0c7899 */ /* 0x000fe4000801140c */
[----:B------:R-:W-:Y:S01]  /*1e50*/  ULEA UR7, UR4, UR7, 0x18 ;  /* 0x0000000704077291 */ /* 0x000fe2000f8ec0ff */
[----:B------:R-:W-:-:S03]  /*1e60*/  UMOV UR15, URZ ;  /* 0x000000ff000f7c82 */ /* 0x000fc60008000000 */
[----:B------:R-:W-:-:S09]  /*1e70*/  ULEA UR4, UR29, UR7, 0x3 ;  /* 0x000000071d047291 */ /* 0x000fd2000f8e18ff */
[----:B------:R2:W3:Y:S01]  /*1e80*/  SYNCS.PHASECHK.TRANS64.TRYWAIT P1, [UR4+0x20], R0 ;  /* 0x00002000ff0075a7 */ /* 0x0004e20008021104 */
[----:B------:R-:W-:-:S04]  /*1e90*/  ULEA.HI UR4, UR25, UR25, URZ, 0x1 ;  /* 0x0000001919047291 */ /* 0x000fc8000f8f08ff */
[----:B------:R-:W-:Y:S02]  /*1ea0*/  USHF.L.U32 UR51, UR4, 0x7, URZ ;  /* 0x0000000704337899 */ /* 0x000fe400080006ff */
[----:B------:R-:W-:Y:S02]  /*1eb0*/  ULOP3.LUT UR20, UR4, 0xfffffffe, URZ, 0xc0, !UPT ;  /* 0xfffffffe04147892 */ /* 0x000fe4000f8ec0ff */
[----:B------:R-:W-:Y:S02]  /*1ec0*/  ULOP3.LUT UR51, UR51, 0xffffff00, URZ, 0xc0, !UPT ;  /* 0xffffff0033337892 */ /* 0x000fe4000f8ec0ff */
[----:B-1----:R-:W-:Y:S02]  /*1ed0*/  ULOP3.LUT UR20, UR20, 0x1, UR5, 0xf8, !UPT ;  /* 0x0000000114147892 */ /* 0x002fe4000f8ef805 */
[----:B------:R-:W-:Y:S01]  /*1ee0*/  ULEA UR51, UR75, UR51, 0x6 ;  /* 0x000000334b337291 */ /* 0x000fe2000f8e30ff */
[----:B------:R-:W-:Y:S11]  /*1ef0*/  BRA.U !UP0, `(.L_x_25) ;  /* 0x0000000508687547 */ /* 0x000ff6000b800000 */
[----:B------:R-:W-:Y:S01]  /*1f00*/  UMOV UR38, UR73 ;  /* 0x0000004900267c82 */ /* 0x000fe20008000000 */
[----:B------:R-:W-:Y:S01]  /*1f10*/  UMOV UR5, UR29 ;  /* 0x0000001d00057c82 */ /* 0x000fe20008000000 */
[----:B------:R-:W-:Y:S01]  /*1f20*/  UMOV UR42, 0x80 ;  /* 0x00000080002a7882 */ /* 0x000fe20000000000 */
[----:B------:R-:W-:Y:S01]  /*1f30*/  UMOV UR19, UR64 ;  /* 0x0000004000137c82 */ /* 0x000fe20008000000 */
[----:B------:R-:W-:-:S05]  /*1f40*/  UMOV UR11, UR65 ;  /* 0x00000041000b7c82 */ /* 0x000fca0008000000 */
.L_x_33:
[----:B------:R-:W-:Y:S01]  /*1f50*/  ULEA UR6, UR5, UR7, 0x3 ;  /* 0x0000000705067291 */ /* 0x000fe2000f8e18ff */
[----:B---3--:R-:W-:Y:S01]  /*1f60*/  @P4 MOV R2, 0x15000 ;  /* 0x0001500000024802 */ /* 0x008fe20000000f00 */
[----:B-123--:R-:W-:Y:S10]  /*1f70*/  @P1 BRA `(.L_x_26) ;  /* 0x00000000000c1947 */ /* 0x00eff40003800000 */
[----:B------:R-:W-:-:S04]  /*1f80*/  SHF.L.U32 R3, R12, 0x1f, RZ ;  /* 0x0000001f0c037819 */ /* 0x000fc800000006ff */
[----:B------:R-:W1:Y:S02]  /*1f90*/  SYNCS.PHASECHK.TRANS64.TRYWAIT P0, [UR6+0x20], R3 ;  /* 0x00002003ff0075a7 */ /* 0x000e640008001106 */
[----:B-1----:R-:W-:Y:S05]  /*1fa0*/  @!P0 BRA `(.L_x_27) ;  /* 0x0000007400f88947 */ /* 0x002fea0003800000 */
.L_x_26:
[----:B------:R3:W-:Y:S01]  /*1fb0*/  @P4 SYNCS.ARRIVE.TRANS64 RZ, [UR6], R2 ;  /* 0x00000002ffff49a7 */ /* 0x0007e20008000006 */
[----:B------:R-:W-:Y:S02]  /*1fc0*/  ULOP3.LUT UR4, UR61, 0x2, URZ, 0xfc, !UPT ;  /* 0x000000023d047892 */ /* 0x000fe4000f8efcff */
[----:B------:R-:W-:Y:S02]  /*1fd0*/  UIADD3 UR38, UPT, UPT, UR38, 0x1, URZ ;  /* 0x0000000126267890 */ /* 0x000fe4000fffe0ff */
[----:B------:R-:W-:Y:S02]  /*1fe0*/  UISETP.NE.AND UP0, UPT, UR4, 0x2, UPT ;  /* 0x000000020400788c */ /* 0x000fe4000bf05270 */
[----:B------:R-:W-:-:S07]  /*1ff0*/  UISETP.NE.AND UP4, UPT, UR38, 0x1, UPT ;  /* 0x000000012600788c */ /* 0x000fce000bf85270 */
[----:B------:R-:W-:Y:S05]  /*2000*/  BRA.U UP0, `(.L_x_28) ;  /* 0x0000000100047547 */ /* 0x000fea000b800000 */
[----:B------:R-:W-:Y:S05]  /*2010*/  BPT.TRAP 0x1 ;  /* 0x000000040000795c */ /* 0x000fea0000300000 */
.L_x_28:
[----:B------:R-:W-:Y:S04]  /*2020*/  BSSY.RECONVERGENT B0, `(.L_x_29) ;  /* 0x0000003000007945 */ /* 0x000fe80003800200 */
[----:B------:R-:W-:Y:S05]  /*2030*/  @!P3 BRA `(.L_x_30) ;  /* 0x000000000004b947 */ /* 0x000fea0003800000 */
[----:B------:R-:W-:Y:S05]  /*2040*/  BPT.TRAP 0x1 ;  /* 0x000000040000795c */ /* 0x000fea0000300000 */
.L_x_30:
[----:B------:R-:W-:Y:S05]  /*2050*/  BSYNC.RECONVERGENT B0 ;  /* 0x0000000000007941 */ /* 0x000fea0003800200 */
.L_x_29:
[----:B------:R-:W-:Y:S01]  /*2060*/  UIADD3 UR4, UPT, UPT, UR5, 0x1, URZ ;  /* 0x0000000105047890 */ /* 0x000fe2000fffe0ff */
[----:B------:R-:W-:Y:S01]  /*2070*/  BSSY.RECONVERGENT B0, `(.L_x_31) ;  /* 0x000003c000007945 */ /* 0x000fe20003800200 */
[----:B------:R-:W-:Y:S02]  /*2080*/  ELECT P0, URZ, PT ;  /* 0x0000000000ff782f */ /* 0x000fe40003800000 */
[----:B------:R-:W-:-:S04]  /*2090*/  UISETP.NE.AND UP0, UPT, UR4, 0x4, UPT ;  /* 0x000000040400788c */ /* 0x000fc8000bf05270 */
[----:B------:R-:W-:Y:S02]  /*20a0*/  USEL UR8, URZ, 0x1, UP0 ;  /* 0x00000001ff087887 */ /* 0x000fe40008000000 */
[----:B------:R-:W-:-:S04]  /*20b0*/  USEL UR29, UR4, URZ, UP0 ;  /* 0x000000ff041d7287 */ /* 0x000fc80008000000 */
[----:B------:R-:W-:Y:S01]  /*20c0*/  ULEA UR4, UR29, UR7, 0x3 ;  /* 0x000000071d047291 */ /* 0x000fe2000f8e18ff */
[----:B------:R-:W-:-:S04]  /*20d0*/  LOP3.LUT R12, R12, UR8, RZ, 0x3c, !PT ;  /* 0x000000080c0c7c12 */ /* 0x000fc8000f8e3cff */
[----:B-12---:R-:W-:-:S04]  /*20e0*/  SHF.L.U32 R0, R12, 0x1f, RZ ;  /* 0x0000001f0c007819 */ /* 0x006fc800000006ff */
[----:B------:R1:W2:Y:S01]  /*20f0*/  SYNCS.PHASECHK.TRANS64.TRYWAIT P1, [UR4+0x20], R0 ;  /* 0x00002000ff0075a7 */ /* 0x0002a20008021104 */
[----:B------:R-:W-:Y:S05]  /*2100*/  @!P0 BRA `(.L_x_32) ;  /* 0x0000000000c88947 */ /* 0x000fea0003800000 */
[----:B------:R-:W-:Y:S02]  /*2110*/  ULEA UR40, UR5, UR58, 0xf ;  /* 0x0000003a05287291 */ /* 0x000fe4000f8e78ff */
[----:B------:R-:W-:Y:S02]  /*2120*/  ULEA UR24, UR5, UR57, 0xd ;  /* 0x0000003905187291 */ /* 0x000fe4000f8e68ff */
[----:B------:R-:W-:Y:S02]  /*2130*/  UIADD3 UR14, UP3, UPT, UR54, 0x80, URZ ;  /* 0x00000080360e7890 */ /* 0x000fe4000ff7e0ff */
[----:B------:R-:W-:Y:S02]  /*2140*/  UIADD3 UR40, UPT, UPT, UR7, UR40, URZ ;  /* 0x0000002807287290 */ /* 0x000fe4000fffe0ff */
[----:B------:R-:W-:Y:S02]  /*2150*/  USHF.L.U32 UR4, UR5, 0xa, URZ ;  /* 0x0000000a05047899 */ /* 0x000fe400080006ff */
[----:B------:R-:W-:-:S02]  /*2160*/  UIADD3 UR8, UP2, UPT, UR54, 0x180, URZ ;  /* 0x0000018036087890 */ /* 0x000fc4000ff5e0ff */
[----:B------:R-:W-:Y:S02]  /*2170*/  UIADD3 UR24, UPT, UPT, UR7, UR24, URZ ;  /* 0x0000001807187290 */ /* 0x000fe4000fffe0ff */
[----:B------:R-:W-:Y:S02]  /*2180*/  UIADD3 UR50, UPT, UPT, UR42, -0x80, URZ ;  /* 0xffffff802a327890 */ /* 0x000fe4000fffe0ff */
[----:B------:R-:W-:Y:S02]  /*2190*/  ULOP3.LUT UR49, UR6, 0xfefffff8, URZ, 0xc0, !UPT ;  /* 0xfefffff806317892 */ /* 0x000fe4000f8ec0ff */
[----:B------:R-:W-:Y:S02]  /*21a0*/  UIADD3.X UR15, UPT, UPT, URZ, UR55, URZ, UP3, !UPT ;  /* 0x00000037ff0f7290 */ /* 0x000fe40009ffe4ff */
[----:B------:R-:W-:Y:S02]  /*21b0*/  UIADD3 UR48, UPT, UPT, UR40, 0x6400, URZ ;  /* 0x0000640028307890 */ /* 0x000fe4000fffe0ff */
[----:B------:R-:W-:-:S02]  /*21c0*/  UPRMT UR37, URZ, 0x5410, UR45 ;  /* 0x00005410ff257896 */ /* 0x000fc4000800002d */
[----:B------:R-:W-:Y:S02]  /*21d0*/  ULOP3.LUT UR16, UR4, 0x200, UR59, 0xf8, !UPT ;  /* 0x0000020004107892 */ /* 0x000fe4000f8ef83b */
[----:B------:R-:W-:Y:S02]  /*21e0*/  ULOP3.LUT UR13, UR4, UR60, URZ, 0xfc, !UPT ;  /* 0x0000003c040d7292 */ /* 0x000fe4000f8efcff */
[----:B------:R-:W-:Y:S02]  /*21f0*/  UIADD3 UR40, UPT, UPT, UR40, 0xa400, URZ ;  /* 0x0000a40028287890 */ /* 0x000fe4000fffe0ff */
[----:B------:R-:W-:Y:S02]  /*2200*/  UIADD3.X UR9, UPT, UPT, URZ, UR55, URZ, UP2, !UPT ;  /* 0x00000037ff097290 */ /* 0x000fe400097fe4ff */
[----:B------:R-:W-:Y:S02]  /*2210*/  UIADD3 UR32, UPT, UPT, UR24, 0x26400, URZ ;  /* 0x0002640018207890 */ /* 0x000fe4000fffe0ff */
[----:B------:R-:W-:-:S02]  /*2220*/  UPRMT UR4, URZ, 0x5410, UR53 ;  /* 0x00005410ff047896 */ /* 0x000fc40008000035 */
[----:B------:R-:W-:Y:S01]  /*2230*/  UIADD3 UR24, UPT, UPT, UR24, 0x27400, URZ ;  /* 0x0002740018187890 */ /* 0x000fe2000fffe0ff */
[----:B------:R-:W-:Y:S01]  /*2240*/  UMOV UR46, 0x0 ;  /* 0x00000000002e7882 */ /* 0x000fe20000000000 */
[----:B------:R-:W-:Y:S01]  /*2250*/  UMOV UR47, 0x10000000 ;  /* 0x10000000002f7882 */ /* 0x000fe20000000000 */
[----:B------:R-:W-:Y:S01]  /*2260*/  UIADD3 UR30, UP1, UPT, UR54, 0x280, URZ ;  /* 0x00000280361e7890 */ /* 0x000fe2000ff3e0ff */
[----:B------:R-:W-:Y:S01]  /*2270*/  UTMALDG.3D.MULTICAST.2CTA [UR48], [UR14], UR37, desc[UR46] ;  /* 0x00002e300e0073b4 */ /* 0x000fe20008211825 */
[----:B------:R-:W-:Y:S01]  /*2280*/  UMOV UR43, UR51 ;  /* 0x00000033002b7c82 */ /* 0x000fe20008000000 */
[----:B------:R-:W-:Y:S01]  /*2290*/  UMOV UR44, UR52 ;  /* 0x00000034002c7c82 */ /* 0x000fe20008000000 */
[----:B------:R-:W-:Y:S01]  /*22a0*/  UMOV UR41, UR49 ;  /* 0x0000003100297c82 */ /* 0x000fe20008000000 */
[----:B------:R-:W-:Y:S01]  /*22b0*/  UIADD3 UR22, UP0, UPT, UR54, 0x380, URZ ;  /* 0x0000038036167890 */ /* 0x000fe2000ff1e0ff */
[----:B------:R-:W-:Y:S01]  /*22c0*/  UMOV UR36, UR52 ;  /* 0x0000003400247c82 */ /* 0x000fe20008000000 */
[----:B------:R-:W-:Y:S01]  /*22d0*/  UMOV UR33, UR49 ;  /* 0x0000003100217c82 */ /* 0x000fe20008000000 */
[----:B------:R-:W-:Y:S01]  /*22e0*/  UMOV UR34, UR50 ;  /* 0x0000003200227c82 */ /* 0x000fe20008000000 */
[----:B------:R-:W-:Y:S01]  /*22f0*/  UMOV UR26, UR42 ;  /* 0x0000002a001a7c82 */ /* 0x000fe20008000000 */
[----:B------:R-:W-:Y:S01]  /*2300*/  UMOV UR27, UR35 ;  /* 0x00000023001b7c82 */ /* 0x000fe20008000000 */
[----:B------:R-:W-:Y:S01]  /*2310*/  UMOV UR28, UR52 ;  /* 0x00000034001c7c82 */ /* 0x000fe20008000000 */
[----:B------:R-:W-:Y:S01]  /*2320*/  UMOV UR25, UR49 ;  /* 0x0000003100197c82 */ /* 0x000fe20008000000 */
[----:B------:R-:W-:Y:S01]  /*2330*/  UTMALDG.3D.MULTICAST.2CTA [UR40], [UR14], UR37, desc[UR46] ;  /* 0x00002e280e0073b4 */ /* 0x000fe20008211825 */
[----:B------:R-:W-:-:S02]  /*2340*/  UIADD3.X UR31, UPT, UPT, URZ, UR55, URZ, UP1, !UPT ;  /* 0x00000037ff1f7290 */ /* 0x000fc40008ffe4ff */
[----:B------:R-:W-:Y:S02]  /*2350*/  UIADD3 UR16, UPT, UPT, UR7, 0x2e400, UR16 ;  /* 0x0002e40007107890 */ /* 0x000fe4000fffe010 */
[----:B------:R-:W-:Y:S01]  /*2360*/  UIADD3.X UR23, UPT, UPT, URZ, UR55, URZ, UP0, !UPT ;  /* 0x00000037ff177290 */ /* 0x000fe200087fe4ff */
[----:B------:R-:W-:Y:S01]  /*2370*/  UMOV UR18, URZ ;  /* 0x000000ff00127c82 */ /* 0x000fe20008000000 */
[----:B------:R-:W-:Y:S01]  /*2380*/  UTMALDG.3D.MULTICAST.2CTA [UR32], [UR8], UR4, desc[UR46] ;  /* 0x00002e20080073b4 */ /* 0x000fe20008211804 */
[----:B------:R-:W-:Y:S01]  /*2390*/  UMOV UR21, UR52 ;  /* 0x0000003400157c82 */ /* 0x000fe20008000000 */
[----:B------:R-:W-:Y:S01]  /*23a0*/  UMOV UR17, UR49 ;  /* 0x0000003100117c82 */ /* 0x000fe20008000000 */
[----:B------:R4:W-:Y:S02]  /*23b0*/  UTMALDG.3D.MULTICAST.2CTA [UR24], [UR8], UR4, desc[UR46] ;  /* 0x00002e18080073b4 */ /* 0x0009e40008211804 */
[----:B------:R1:W-:Y:S01]  /*23c0*/  UTMALDG.4D.MULTICAST.2CTA [UR16], [UR30], UR37, desc[UR46] ;  /* 0x00002e101e0073b4 */ /* 0x0003e20008219825 */
[----:B----4-:R-:W-:-:S02]  /*23d0*/  UIADD3 UR8, UPT, UPT, UR7, 0x2f400, UR13 ;  /* 0x0002f40007087890 */ /* 0x010fc4000fffe00d */
[----:B------:R-:W-:Y:S01]  /*23e0*/  UPRMT UR4, URZ, 0x5410, UR56 ;  /* 0x00005410ff047896 */ /* 0x000fe20008000038 */
[----:B------:R-:W-:Y:S01]  /*23f0*/  UMOV UR13, UR52 ;  /* 0x00000034000d7c82 */ /* 0x000fe20008000000 */
[----:B------:R-:W-:-:S07]  /*2400*/  UMOV UR9, UR49 ;  /* 0x0000003100097c82 */ /* 0x000fce0008000000 */
[----:B------:R1:W-:Y:S02]  /*2410*/  UTMALDG.4D.MULTICAST.2CTA [UR8], [UR22], UR4, desc[UR46] ;  /* 0x00002e08160073b4 */ /* 0x0003e40008219804 */
[----:B-1----:R-:W-:Y:S01]  /*2420*/  NOP ;  /* 0x0000000000007918 */ /* 0x002fe20000000000 */
.L_x_32:
[----:B------:R-:W-:Y:S05]  /*2430*/  BSYNC.RECONVERGENT B0 ;  /* 0x0000000000007941 */ /* 0x000fea0003800200 */
.L_x_31:
[----:B------:R-:W-:Y:S02]  /*2440*/  UIADD3 UR42, UPT, UPT, UR42, 0x100, URZ ;  /* 0x000001002a2a7890 */ /* 0x000fe4000fffe0ff */
[----:B------:R-:W-:Y:S02]  /*2450*/  UIADD3 UR11, UPT, UPT, UR11, 0x2, URZ ;  /* 0x000000020b0b7890 */ /* 0x000fe4000fffe0ff */
[----:B------:R-:W-:Y:S01]  /*2460*/  UIADD3 UR19, UPT, UPT, UR19, 0x2, URZ ;  /* 0x0000000213137890 */ /* 0x000fe2000fffe0ff */
[----:B------:R-:W-:Y:S01]  /*2470*/  UMOV UR5, UR29 ;  /* 0x0000001d00057c82 */ /* 0x000fe20008000000 */
[----:B------:R-:W-:Y:S01]  /*2480*/  UMOV UR15, UR66 ;  /* 0x00000042000f7c82 */ /* 0x000fe20008000000 */
[----:B------:R-:W-:Y:S09]  /*2490*/  BRA.U UP4, `(.L_x_33) ;  /* 0xfffffff904ac7547 */ /* 0x000ff2000b83ffff */
.L_x_25:
[----:B------:R-:W-:Y:S01]  /*24a0*/  ULEA UR4, UR29, UR7, 0x3 ;  /* 0x000000071d047291 */ /* 0x000fe2000f8e18ff */
[----:B-12---:R-:W-:Y:S01]  /*24b0*/  SHF.L.U32 R0, R12, 0x1f, RZ ;  /* 0x0000001f0c007819 */ /* 0x006fe200000006ff */
[----:B------:R-:W-:Y:S01]  /*24c0*/  @!P2 SYNCS.ARRIVE.TRANS64.A1T0 RZ, [UR7+0x78], RZ ;  /* 0x000078ffffffa9a7 */ /* 0x000fe20008100007 */
[----:B------:R-:W-:-:S06]  /*24d0*/  UISETP.GT.AND UP0, UPT, UR72, UR71, UPT ;  /* 0x000000474800728c */ /* 0x000fcc000bf04270 */
[----:B---3--:R1:W2:Y:S03]  /*24e0*/  SYNCS.PHASECHK.TRANS64.TRYWAIT P1, [UR4+0x20], R0 ;  /* 0x00002000ff0075a7 */ /* 0x0082a60008021104 */
[----:B------:R-:W-:Y:S05]  /*24f0*/  BRA.U !UP0, `(.L_x_34) ;  /* 0x00000005085c7547 */ /* 0x000fea000b800000 */
[----:B------:R-:W-:Y:S01]  /*2500*/  UIADD3 UR37, UPT, UPT, UR74, UR15, URZ ;  /* 0x0000000f4a257290 */ /* 0x000fe2000fffe0ff */
[----:B------:R-:W-:-:S11]  /*2510*/  UMOV UR5, UR29 ;  /* 0x0000001d00057c82 */ /* 0x000fd60008000000 */
.L_x_42:
[----:B------:R-:W-:Y:S01]  /*2520*/  ULEA UR14, UR5, UR7, 0x3 ;  /* 0x00000007050e7291 */ /* 0x000fe2000f8e18ff */
[----:B--2---:R-:W-:Y:S01]  /*2530*/  @P4 MOV R2, 0x15000 ;  /* 0x0001500000024802 */ /* 0x004fe20000000f00 */
[----:B--23--:R-:W-:Y:S10]  /*2540*/  @P1 BRA `(.L_x_35) ;  /* 0x00000000000c1947 */ /* 0x00cff40003800000 */
[----:B------:R-:W-:-:S04]  /*2550*/  SHF.L.U32 R3, R12, 0x1f, RZ ;  /* 0x0000001f0c037819 */ /* 0x000fc800000006ff */
[----:B------:R-:W2:Y:S02]  /*2560*/  SYNCS.PHASECHK.TRANS64.TRYWAIT P0, [UR14+0x20], R3 ;  /* 0x00002003ff0075a7 */ /* 0x000ea4000800110e */
[----:B--2---:R-:W-:Y:S05]  /*2570*/  @!P0 BRA `(.L_x_36) ;  /* 0x00000070009c8947 */ /* 0x004fea0003800000 */
.L_x_35:
[----:B------:R2:W-:Y:S01]  /*2580*/  @P4 SYNCS.ARRIVE.TRANS64 RZ, [UR14], R2 ;  /* 0x00000002ffff49a7 */ /* 0x0005e2000800000e */
[----:B------:R-:W-:-:S04]  /*2590*/  ULOP3.LUT UR4, UR61, 0x2, URZ, 0xfc, !UPT ;  /* 0x000000023d047892 */ /* 0x000fc8000f8efcff */
[----:B------:R-:W-:-:S09]  /*25a0*/  UISETP.NE.AND UP0, UPT, UR4, 0x2, UPT ;  /* 0x000000020400788c */ /* 0x000fd2000bf05270 */
[----:B------:R-:W-:Y:S05]  /*25b0*/  BRA.U UP0, `(.L_x_37) ;  /* 0x0000000100047547 */ /* 0x000fea000b800000 */
[----:B------:R-:W-:Y:S05]  /*25c0*/  BPT.TRAP 0x1 ;  /* 0x000000040000795c */ /* 0x000fea0000300000 */
.L_x_37:
[----:B------:R-:W-:Y:S04]  /*25d0*/  BSSY.RECONVERGENT B0, `(.L_x_38) ;  /* 0x0000003000007945 */ /* 0x000fe80003800200 */
[----:B------:R-:W-:Y:S05]  /*25e0*/  @!P3 BRA `(.L_x_39) ;  /* 0x000000000004b947 */ /* 0x000fea0003800000 */
[----:B------:R-:W-:Y:S05]  /*25f0*/  BPT.TRAP 0x1 ;  /* 0x000000040000795c */ /* 0x000fea0000300000 */
.L_x_39:
[----:B------:R-:W-:Y:S05]  /*2600*/  BSYNC.RECONVERGENT B0 ;  /* 0x0000000000007941 */ /* 0x000fea0003800200 */
.L_x_38:
        /* <DEDUP_REMOVED lines=8> */
[----:B-1----:R-:W-:-:S04]  /*2690*/  SHF.L.U32 R0, R12, 0x1f, RZ ;  /* 0x0000001f0c007819 */ /* 0x002fc800000006ff */
[----:B------:R1:W3:Y:S01]  /*26a0*/  SYNCS.PHASECHK.TRANS64.TRYWAIT P1, [UR4+0x20], R0 ;  /* 0x00002000ff0075a7 */ /* 0x0002e20008021104 */
[----:B------:R-:W-:Y:S05]  /*26b0*/  @!P0 BRA `(.L_x_41) ;  /* 0x0000000000d88947 */ /* 0x000fea0003800000 */
[----:B------:R-:W-:Y:S02]  /*26c0*/  ULEA UR40, UR5, UR58, 0xf ;  /* 0x0000003a05287291 */ /* 0x000fe4000f8e78ff */
[----:B------:R-:W-:Y:S02]  /*26d0*/  UIADD3 UR8, UP3, UPT, UR54, 0x80, URZ ;  /* 0x0000008036087890 */ /* 0x000fe4000ff7e0ff */
[----:B------:R-:W-:Y:S02]  /*26e0*/  ULEA UR24, UR5, UR57, 0xd ;  /* 0x0000003905187291 */ /* 0x000fe4000f8e68ff */
[----:B------:R-:W-:Y:S02]  /*26f0*/  UIADD3 UR40, UPT, UPT, UR7, UR40, URZ ;  /* 0x0000002807287290 */ /* 0x000fe4000fffe0ff */
[----:B------:R-:W-:Y:S02]  /*2700*/  USHF.L.U32 UR50, UR15, 0x8, URZ ;  /* 0x000000080f327899 */ /* 0x000fe400080006ff */
[----:B------:R-:W-:-:S02]  /*2710*/  UIADD3 UR22, UP2, UPT, UR54, 0x180, URZ ;  /* 0x0000018036167890 */ /* 0x000fc4000ff5e0ff */
[----:B------:R-:W-:Y:S02]  /*2720*/  ULOP3.LUT UR49, UR14, 0xfefffff8, URZ, 0xc0, !UPT ;  /* 0xfefffff80e317892 */ /* 0x000fe4000f8ec0ff */
[----:B------:R-:W-:Y:S02]  /*2730*/  UIADD3.X UR9, UPT, UPT, URZ, UR55, URZ, UP3, !UPT ;  /* 0x00000037ff097290 */ /* 0x000fe40009ffe4ff */
[----:B------:R-:W-:Y:S02]  /*2740*/  UIADD3 UR24, UPT, UPT, UR7, UR24, URZ ;  /* 0x0000001807187290 */ /* 0x000fe4000fffe0ff */
[----:B------:R-:W-:Y:S02]  /*2750*/  UIADD3 UR48, UPT, UPT, UR40, 0x6400, URZ ;  /* 0x0000640028307890 */ /* 0x000fe4000fffe0ff */
[----:B------:R-:W-:Y:S02]  /*2760*/  UPRMT UR13, URZ, 0x5410, UR45 ;  /* 0x00005410ff0d7896 */ /* 0x000fe4000800002d */
[----:B------:R-:W-:-:S02]  /*2770*/  UIADD3 UR42, UPT, UPT, UR50, 0x80, URZ ;  /* 0x00000080322a7890 */ /* 0x000fc4000fffe0ff */
[----:B------:R-:W-:Y:S02]  /*2780*/  UIADD3 UR40, UPT, UPT, UR40, 0xa400, URZ ;  /* 0x0000a40028287890 */ /* 0x000fe4000fffe0ff */
[----:B------:R-:W-:Y:S02]  /*2790*/  USHF.L.U32 UR6, UR5, 0xa, URZ ;  /* 0x0000000a05067899 */ /* 0x000fe400080006ff */
[----:B------:R-:W-:Y:S02]  /*27a0*/  UIADD3.X UR23, UPT, UPT, URZ, UR55, URZ, UP2, !UPT ;  /* 0x00000037ff177290 */ /* 0x000fe400097fe4ff */
[----:B------:R-:W-:Y:S02]  /*27b0*/  UIADD3 UR32, UPT, UPT, UR24, 0x26400, URZ ;  /* 0x0002640018207890 */ /* 0x000fe4000fffe0ff */
[----:B------:R-:W-:Y:S02]  /*27c0*/  UPRMT UR4, URZ, 0x5410, UR53 ;  /* 0x00005410ff047896 */ /* 0x000fe40008000035 */
[----:B------:R-:W-:Y:S01]  /*27d0*/  UIADD3 UR24, UPT, UPT, UR24, 0x27400, URZ ;  /* 0x0002740018187890 */ /* 0x000fe2000fffe0ff */
[----:B------:R-:W-:Y:S01]  /*27e0*/  UMOV UR62, 0x0 ;  /* 0x00000000003e7882 */ /* 0x000fe20000000000 */
[----:B------:R-:W-:Y:S01]  /*27f0*/  UMOV UR63, 0x10000000 ;  /* 0x10000000003f7882 */ /* 0x000fe20000000000 */
[----:B------:R-:W-:Y:S01]  /*2800*/  USHF.L.U32 UR11, UR15, 0x1, URZ ;  /* 0x000000010f0b7899 */ /* 0x000fe200080006ff */
[----:B------:R-:W-:Y:S01]  /*2810*/  UTMALDG.3D.MULTICAST.2CTA [UR48], [UR8], UR13, desc[UR62] ;  /* 0x00003e30080073b4 */ /* 0x000fe2000821180d */
[----:B------:R-:W-:Y:S01]  /*2820*/  UIADD3 UR30, UP1, UPT, UR54, 0x280, URZ ;  /* 0x00000280361e7890 */ /* 0x000fe2000ff3e0ff */
[----:B------:R-:W-:Y:S01]  /*2830*/  UMOV UR43, UR51 ;  /* 0x00000033002b7c82 */ /* 0x000fe20008000000 */
[----:B------:R-:W-:Y:S01]  /*2840*/  UMOV UR44, UR52 ;  /* 0x00000034002c7c82 */ /* 0x000fe20008000000 */
[----:B------:R-:W-:Y:S01]  /*2850*/  ULOP3.LUT UR16, UR6, 0x200, UR59, 0xf8, !UPT ;  /* 0x0000020006107892 */ /* 0x000fe2000f8ef83b */
[----:B------:R-:W-:Y:S01]  /*2860*/  UMOV UR41, UR49 ;  /* 0x0000003100297c82 */ /* 0x000fe20008000000 */
[----:B------:R-:W-:Y:S01]  /*2870*/  UIADD3 UR46, UP0, UPT, UR54, 0x380, URZ ;  /* 0x00000380362e7890 */ /* 0x000fe2000ff1e0ff */
[----:B------:R4:W-:Y:S01]  /*2880*/  UTMALDG.3D.MULTICAST.2CTA [UR40], [UR8], UR13, desc[UR62] ;  /* 0x00003e28080073b4 */ /* 0x0009e2000821180d */
[----:B------:R-:W-:Y:S01]  /*2890*/  UMOV UR36, UR52 ;  /* 0x0000003400247c82 */ /* 0x000fe20008000000 */
[----:B------:R-:W-:Y:S01]  /*28a0*/  UMOV UR33, UR49 ;  /* 0x0000003100217c82 */ /* 0x000fe20008000000 */
[----:B------:R-:W-:Y:S01]  /*28b0*/  UMOV UR34, UR50 ;  /* 0x0000003200227c82 */ /* 0x000fe20008000000 */
[----:B------:R-:W-:Y:S01]  /*28c0*/  UMOV UR27, UR35 ;  /* 0x00000023001b7c82 */ /* 0x000fe20008000000 */
[----:B------:R-:W-:Y:S01]  /*28d0*/  UMOV UR28, UR52 ;  /* 0x00000034001c7c82 */ /* 0x000fe20008000000 */
[----:B------:R-:W-:-:S02]  /*28e0*/  UIADD3.X UR31, UPT, UPT, URZ, UR55, URZ, UP1, !UPT ;  /* 0x00000037ff1f7290 */ /* 0x000fc40008ffe4ff */
[----:B------:R-:W-:Y:S01]  /*28f0*/  ULOP3.LUT UR19, UR11, UR64, URZ, 0xfc, !UPT ;  /* 0x000000400b137292 */ /* 0x000fe2000f8efcff */
[----:B------:R-:W-:Y:S01]  /*2900*/  UTMALDG.3D.MULTICAST.2CTA [UR32], [UR22], UR4, desc[UR62] ;  /* 0x00003e20160073b4 */ /* 0x000fe20008211804 */
[----:B------:R-:W-:Y:S01]  /*2910*/  UIADD3 UR16, UPT, UPT, UR7, 0x2e400, UR16 ;  /* 0x0002e40007107890 */ /* 0x000fe2000fffe010 */
[----:B------:R-:W-:Y:S01]  /*2920*/  UMOV UR25, UR49 ;  /* 0x0000003100197c82 */ /* 0x000fe20008000000 */
[----:B------:R-:W-:Y:S01]  /*2930*/  UMOV UR26, UR42 ;  /* 0x0000002a001a7c82 */ /* 0x000fe20008000000 */
[----:B------:R-:W-:Y:S02]  /*2940*/  UIADD3 UR11, UPT, UPT, UR65, UR11, URZ ;  /* 0x0000000b410b7290 */ /* 0x000fe4000fffe0ff */
[----:B------:R-:W-:Y:S01]  /*2950*/  UIADD3.X UR47, UPT, UPT, URZ, UR55, URZ, UP0, !UPT ;  /* 0x00000037ff2f7290 */ /* 0x000fe200087fe4ff */
[----:B------:R2:W-:Y:S01]  /*2960*/  UTMALDG.3D.MULTICAST.2CTA [UR24], [UR22], UR4, desc[UR62] ;  /* 0x00003e18160073b4 */ /* 0x0005e20008211804 */
[----:B------:R-:W-:Y:S01]  /*2970*/  UMOV UR18, URZ ;  /* 0x000000ff00127c82 */ /* 0x000fe20008000000 */
[----:B------:R-:W-:Y:S01]  /*2980*/  UMOV UR21, UR52 ;  /* 0x0000003400157c82 */ /* 0x000fe20008000000 */
[----:B------:R-:W-:-:S02]  /*2990*/  UMOV UR17, UR49 ;  /* 0x0000003100117c82 */ /* 0x000fc40008000000 */
[----:B------:R1:W-:Y:S01]  /*29a0*/  UTMALDG.4D.MULTICAST.2CTA [UR16], [UR30], UR13, desc[UR62] ;  /* 0x00003e101e0073b4 */ /* 0x0003e2000821980d */
[----:B----4-:R-:W-:Y:S01]  /*29b0*/  ULOP3.LUT UR8, UR6, UR60, URZ, 0xfc, !UPT ;  /* 0x0000003c06087292 */ /* 0x010fe2000f8efcff */
[----:B------:R-:W-:-:S03]  /*29c0*/  UMOV UR9, UR49 ;  /* 0x0000003100097c82 */ /* 0x000fc60008000000 */
[----:B------:R-:W-:Y:S02]  /*29d0*/  UIADD3 UR8, UPT, UPT, UR7, 0x2f400, UR8 ;  /* 0x0002f40007087890 */ /* 0x000fe4000fffe008 */
[----:B--2---:R-:W-:Y:S01]  /*29e0*/  UPRMT UR4, URZ, 0x5410, UR56 ;  /* 0x00005410ff047896 */ /* 0x004fe20008000038 */
[----:B-1----:R-:W-:-:S08]  /*29f0*/  UMOV UR13, UR52 ;  /* 0x00000034000d7c82 */ /* 0x002fd00008000000 */
[----:B------:R4:W-:Y:S02]  /*2a00*/  UTMALDG.4D.MULTICAST.2CTA [UR8], [UR46], UR4, desc[UR62] ;  /* 0x00003e082e0073b4 */ /* 0x0009e40008219804 */
[----:B----4-:R-:W-:Y:S01]  /*2a10*/  NOP ;  /* 0x0000000000007918 */ /* 0x010fe20000000000 */
.L_x_41:
[----:B------:R-:W-:Y:S05]  /*2a20*/  BSYNC.RECONVERGENT B0 ;  /* 0x0000000000007941 */ /* 0x000fea0003800200 */
.L_x_40:
[----:B------:R-:W-:Y:S01]  /*2a30*/  UIADD3 UR15, UPT, UPT, UR15, 0x1, URZ ;  /* 0x000000010f0f7890 */ /* 0x000fe2000fffe0ff */
[----:B------:R-:W-:-:S03]  /*2a40*/  UMOV UR5, UR29 ;  /* 0x0000001d00057c82 */ /* 0x000fc60008000000 */
[----:B------:R-:W-:-:S09]  /*2a50*/  UISETP.NE.AND UP0, UPT, UR15, UR37, UPT ;  /* 0x000000250f00728c */ /* 0x000fd2000bf05270 */
[----:B------:R-:W-:Y:S05]  /*2a60*/  BRA.U UP0, `(.L_x_42) ;  /* 0xfffffff900ac7547 */ /* 0x000fea000b83ffff */
.L_x_34:
[C---:B------:R-:W-:Y:S01]  /*2a70*/  LEA R3, R11.reuse, UR7, 0x3 ;  /* 0x000000070b037c11 */ /* 0x040fe2000f8e18ff */
[----:B------:R-:W-:Y:S01]  /*2a80*/  NOP ;  /* 0x0000000000007918 */ /* 0x000fe20000000000 */
[----:B-1----:R-:W-:Y:S02]  /*2a90*/  SHF.L.U32 R0, R10, 0x1f, RZ ;  /* 0x0000001f0a007819 */ /* 0x002fe400000006ff */
[----:B------:R-:W-:Y:S02]  /*2aa0*/  LEA R5, R11, UR7, 0x4 ;  /* 0x000000070b057c11 */ /* 0x000fe4000f8e20ff */
[----:B------:R-:W1:Y:S02]  /*2ab0*/  SYNCS.PHASECHK.TRANS64.TRYWAIT P0, [R3+URZ+0x80], R0 ;  /* 0x00008000030075a7 */ /* 0x000e6400080011ff */
[----:B-1----:R-:W-:Y:S05]  /*2ac0*/  @!P0 BRA `(.L_x_43) ;  /* 0x0000006c00608947 */ /* 0x002fea0003800000 */
.L_x_140:
[----:B------:R-:W4:Y:S01]  /*2ad0*/  LDS.128 R4, [R5+0xf0] ;  /* 0x0000f00005047984 */ /* 0x000f220000000c00 */
[----:B------:R-:W-:Y:S01]  /*2ae0*/  UISETP.GE.AND UP0, UPT, UR39, 0x1, UPT ;  /* 0x000000012700788c */ /* 0x000fe2000bf06270 */
[----:B------:R-:W-:Y:S01]  /*2af0*/  @!PT LDS RZ, [RZ] ;  /* 0x00000000fffff984 */ /* 0x000fe20000000800 */
[----:B------:R-:W-:Y:S01]  /*2b00*/  @!PT LDS RZ, [RZ] ;  /* 0x00000000fffff984 */ /* 0x000fe20000000800 */
[----:B------:R-:W-:Y:S01]  /*2b10*/  @!PT LDS RZ, [RZ] ;  /* 0x00000000fffff984 */ /* 0x000fe20000000800 */
[----:B------:R-:W-:Y:S01]  /*2b20*/  @!PT LDS RZ, [RZ] ;  /* 0x00000000fffff984 */ /* 0x000fe20000000800 */
[----:B------:R1:W-:Y:S06]  /*2b30*/  MEMBAR.ALL.CTA ;  /* 0x0000000000007992 */ /* 0x0003ec0000008000 */
[----:B-1----:R-:W1:Y:S01]  /*2b40*/  FENCE.VIEW.ASYNC.S ;  /* 0x00000000000073c6 */ /* 0x002e620000000000 */
[----:B----4-:R-:W-:-:S13]  /*2b50*/  LOP3.LUT P0, RZ, R6, 0x1, RZ, 0xc0, !PT ;  /* 0x0000000106ff7812 */ /* 0x010fda000780c0ff */
[----:B-1----:R-:W-:Y:S01]  /*2b60*/  VOTEU.ANY UP1, P0 ;  /* 0x0000000000ff7886 */ /* 0x002fe20000020100 */
[----:B------:R-:W-:-:S13]  /*2b70*/  PLOP3.LUT P0, PT, PT, PT, UP1, 0x80, 0x8 ;  /* 0x000000000008781c */ /* 0x000fda0003f0f018 */
[----:B------:R-:W-:Y:S02]  /*2b80*/  @P0 LOP3.LUT R0, R5, 0xffff, RZ, 0xc0, !PT ;  /* 0x0000ffff05000812 */ /* 0x000fe400078ec0ff */
[----:B--2---:R-:W-:Y:S02]  /*2b90*/  @P0 MOV R2, R4 ;  /* 0x0000000400020202 */ /* 0x004fe40000000f00 */
[----:B------:R-:W-:Y:S01]  /*2ba0*/  @P0 R2UR UR5, R0 ;  /* 0x00000000000502ca */ /* 0x000fe200000e0000 */
[----:B------:R-:W-:Y:S01]  /*2bb0*/  VIADD R0, R3, 0x90 ;  /* 0x0000009003007836 */ /* 0x000fe20000000000 */
[----:B------:R-:W-:Y:S02]  /*2bc0*/  @P0 SHF.R.U32.HI R4, RZ, 0x10, R5 ;  /* 0x00000010ff040819 */ /* 0x000fe40000011605 */
[----:B------:R-:W-:Y:S02]  /*2bd0*/  @P0 R2UR UR6, R2 ;  /* 0x00000000020602ca */ /* 0x000fe400000e0000 */
[----:B------:R-:W-:-:S02]  /*2be0*/  PRMT R0, RZ, 0x654, R0 ;  /* 0x00000654ff007816 */ /* 0x000fc40000000000 */
[----:B------:R-:W-:Y:S02]  /*2bf0*/  @P0 R2UR UR4, R4 ;  /* 0x00000000040402ca */ /* 0x000fe400000e0000 */
[----:B------:R1:W-:Y:S03]  /*2c00*/  SYNCS.ARRIVE.TRANS64.RED.A1T0 RZ, [R0+URZ], RZ ;  /* 0x000000ff00ff79a7 */ /* 0x0003e600081004ff */
[----:B------:R-:W-:-:S04]  /*2c10*/  @UP1 UMOV UR67, UR5 ;  /* 0x0000000500431c82 */ /* 0x000fc80008000000 */
[----:B------:R-:W-:-:S04]  /*2c20*/  @UP1 UMOV UR68, UR6 ;  /* 0x0000000600441c82 */ /* 0x000fc80008000000 */
[----:B------:R-:W-:Y:S01]  /*2c30*/  @UP1 UMOV UR52, UR4 ;  /* 0x0000000400341c82 */ /* 0x000fe20008000000 */
[----:B------:R-:W-:Y:S05]  /*2c40*/  BRA.U !UP0, `(.L_x_44) ;  /* 0x0000000108d47547 */ /* 0x000fea000b800000 */
[----:B------:R-:W2:Y:S01]  /*2c50*/  LDCU.128 UR12, c[0x0][0xf10] ;  /* 0x0001e200ff0c77ac */ /* 0x000ea20008000c00 */
[----:B------:R-:W4:Y:S01]  /*2c60*/  LDCU UR11, c[0x0][0xf20] ;  /* 0x0001e400ff0b77ac */ /* 0x000f220008000800 */
[----:B------:R-:W3:Y:S01]  /*2c70*/  LDCU UR22, c[0x0][0xf0c] ;  /* 0x0001e180ff1677ac */ /* 0x000ee20008000800 */
[----:B------:R-:W1:Y:S01]  /*2c80*/  LDCU.64 UR8, c[0x0][0xf28] ;  /* 0x0001e500ff0877ac */ /* 0x000e620008000a00 */
[----:B------:R-:W-:Y:S02]  /*2c90*/  UISETP.NE.AND UP3, UPT, UR39, 0x1, UPT ;  /* 0x000000012700788c */ /* 0x000fe4000bf65270 */
[----:B--2---:R-:W-:Y:S02]  /*2ca0*/  UIMAD.WIDE.U32 UR16, UR69, UR15, URZ ;  /* 0x0000000f451072a5 */ /* 0x004fe4000f8e00ff */
[----:B------:R-:W-:Y:S02]  /*2cb0*/  UIMAD.WIDE.U32 UR4, UR70, UR12, URZ ;  /* 0x0000000c460472a5 */ /* 0x000fe4000f8e00ff */
[----:B------:R-:W-:-:S02]  /*2cc0*/  UISETP.NE.AND UP0, UPT, UR14, 0x1, UPT ;  /* 0x000000010e00788c */ /* 0x000fc4000bf05270 */
[----:B------:R-:W-:Y:S01]  /*2cd0*/  UIMAD.WIDE.U32 UR20, UR67, UR15, URZ ;  /* 0x0000000f431472a5 */ /* 0x000fe2000f8e00ff */
[----:B------:R-:W-:Y:S02]  /*2ce0*/  UMOV UR16, UR17 ;  /* 0x0000001100107c82 */ /* 0x000fe40008000000 */
[----:B------:R-:W-:Y:S01]  /*2cf0*/  UMOV UR4, UR5 ;  /* 0x0000000500047c82 */ /* 0x000fe20008000000 */
[----:B----4-:R-:W-:Y:S02]  /*2d00*/  USHF.R.U32.HI UR16, URZ, UR11, UR16 ;  /* 0x0000000bff107299 */ /* 0x010fe40008011610 */
[----:B---3--:R-:W-:Y:S02]  /*2d10*/  UISETP.NE.AND UP2, UPT, UR22, 0x1, UPT ;  /* 0x000000011600788c */ /* 0x008fe4000bf45270 */
[----:B------:R-:W-:Y:S02]  /*2d20*/  USHF.R.U32.HI UR4, URZ, UR13, UR4 ;  /* 0x0000000dff047299 */ /* 0x000fe40008011604 */
[----:B------:R-:W-:-:S02]  /*2d30*/  USEL UR5, UR69, UR16, !UP0 ;  /* 0x0000001045057287 */ /* 0x000fc4000c000000 */
[----:B------:R-:W-:Y:S02]  /*2d40*/  USEL UR6, UR70, UR4, !UP2 ;  /* 0x0000000446067287 */ /* 0x000fe4000d000000 */
[----:B-1----:R-:W-:Y:S01]  /*2d50*/  UIMAD.WIDE.U32 UR16, UR5, UR8, URZ ;  /* 0x00000008051072a5 */ /* 0x002fe2000f8e00ff */
[----:B------:R-:W-:Y:S01]  /*2d60*/  UMOV UR4, UR21 ;  /* 0x0000001500047c82 */ /* 0x000fe20008000000 */
[----:B------:R-:W-:Y:S02]  /*2d70*/  UIMAD.WIDE.U32 UR18, UR68, UR12, URZ ;  /* 0x0000000c441272a5 */ /* 0x000fe4000f8e00ff */
[----:B------:R-:W-:-:S03]  /*2d80*/  UIMAD.WIDE.U32 UR20, UR6, UR8, URZ ;  /* 0x00000008061472a5 */ /* 0x000fc6000f8e00ff */
[----:B------:R-:W-:Y:S01]  /*2d90*/  UMOV UR16, UR17 ;  /* 0x0000001100107c82 */ /* 0x000fe20008000000 */
[----:B------:R-:W-:Y:S02]  /*2da0*/  USHF.R.U32.HI UR4, URZ, UR11, UR4 ;  /* 0x0000000bff047299 */ /* 0x000fe40008011604 */
[----:B------:R-:W-:Y:S01]  /*2db0*/  @UP3 USHF.R.U32.HI UR5, URZ, UR9, UR16 ;  /* 0x00000009ff053299 */ /* 0x000fe20008011610 */
[----:B------:R-:W-:Y:S01]  /*2dc0*/  UMOV UR18, UR19 ;  /* 0x0000001300127c82 */ /* 0x000fe20008000000 */
[----:B------:R-:W-:Y:S01]  /*2dd0*/  UMOV UR20, UR21 ;  /* 0x0000001500147c82 */ /* 0x000fe20008000000 */
[----:B------:R-:W-:Y:S02]  /*2de0*/  USHF.R.U32.HI UR13, URZ, UR13, UR18 ;  /* 0x0000000dff0d7299 */ /* 0x000fe40008011612 */
[----:B------:R-:W-:Y:S02]  /*2df0*/  USEL UR4, UR67, UR4, !UP0 ;  /* 0x0000000443047287 */ /* 0x000fe4000c000000 */
[----:B------:R-:W-:-:S02]  /*2e00*/  @UP3 USHF.R.U32.HI UR6, URZ, UR9, UR20 ;  /* 0x00000009ff063299 */ /* 0x000fc40008011614 */
[----:B------:R-:W-:Y:S02]  /*2e10*/  UIMAD UR11, UR39, UR5, URZ ;  /* 0x00000005270b72a4 */ /* 0x000fe4000f8e02ff */
[----:B------:R-:W-:Y:S02]  /*2e20*/  USEL UR5, UR68, UR13, !UP2 ;  /* 0x0000000d44057287 */ /* 0x000fe4000d000000 */
[----:B------:R-:W-:Y:S02]  /*2e30*/  UIMAD UR12, UR39, UR6, URZ ;  /* 0x00000006270c72a4 */ /* 0x000fe4000f8e02ff */
[----:B------:R-:W-:Y:S02]  /*2e40*/  UISETP.GE.AND UP0, UPT, UR4, UR11, UPT ;  /* 0x0000000b0400728c */ /* 0x000fe4000bf06270 */
[----:B------:R-:W-:Y:S02]  /*2e50*/  UIMAD.WIDE.U32 UR16, UR4, UR8, URZ ;  /* 0x00000008041072a5 */ /* 0x000fe4000f8e00ff */
[----:B------:R-:W-:-:S02]  /*2e60*/  UISETP.GE.OR UP0, UPT, UR5, UR12, UP0 ;  /* 0x0000000c0500728c */ /* 0x000fc40008706670 */
        /* <DEDUP_REMOVED lines=19> */
.L_x_44:
[----:B------:R-:W2:Y:S02]  /*2fa0*/  LDCU UR4, c[0x0][0xf30] ;  /* 0x0001e600ff0477ac */ /* 0x000ea40008000800 */
[----:B--2---:R-:W-:-:S09]  /*2fb0*/  UISETP.NE.AND UP0, UPT, UR4, 0x1, UPT ;  /* 0x000000010400788c */ /* 0x004fd2000bf05270 */
[----:B------:R-:W-:Y:S05]  /*2fc0*/  BRA.U UP0, `(.L_x_45) ;  /* 0x0000000100447547 */ /* 0x000fea000b800000 */
[----:B------:R-:W2:Y:S01]  /*2fd0*/  LDCU.128 UR12, c[0x0][0xf10] ;  /* 0x0001e200ff0c77ac */ /* 0x000ea20008000c00 */
[----:B------:R-:W4:Y:S01]  /*2fe0*/  LDCU UR11, c[0x0][0xf0c] ;  /* 0x0001e180ff0b77ac */ /* 0x000f220008000800 */
[----:B------:R-:W1:Y:S01]  /*2ff0*/  LDCU UR6, c[0x0][0xf20] ;  /* 0x0001e400ff0677ac */ /* 0x000e620008000800 */
[----:B--2---:R-:W-:Y:S02]  /*3000*/  UIMAD.WIDE.U32 UR8, UR68, UR12, URZ ;  /* 0x0000000c440872a5 */ /* 0x004fe4000f8e00ff */
[----:B------:R-:W-:Y:S02]  /*3010*/  UIMAD.WIDE.U32 UR4, UR67, UR15, URZ ;  /* 0x0000000f430472a5 */ /* 0x000fe4000f8e00ff */
[----:B----4-:R-:W-:Y:S02]  /*3020*/  UISETP.NE.AND UP2, UPT, UR11, 0x1, UPT ;  /* 0x000000010b00788c */ /* 0x010fe4000bf45270 */
[----:B------:R-:W-:Y:S01]  /*3030*/  UISETP.NE.AND UP0, UPT, UR14, 0x1, UPT ;  /* 0x000000010e00788c */ /* 0x000fe2000bf05270 */
[----:B------:R-:W-:-:S02]  /*3040*/  UMOV UR8, UR9 ;  /* 0x0000000900087c82 */ /* 0x000fc40008000000 */
[----:B------:R-:W-:Y:S01]  /*3050*/  UMOV UR4, UR5 ;  /* 0x0000000500047c82 */ /* 0x000fe20008000000 */
[----:B------:R-:W-:Y:S02]  /*3060*/  USHF.R.U32.HI UR13, URZ, UR13, UR8 ;  /* 0x0000000dff0d7299 */ /* 0x000fe40008011608 */
[----:B-1----:R-:W-:Y:S02]  /*3070*/  USHF.R.U32.HI UR4, URZ, UR6, UR4 ;  /* 0x00000006ff047299 */ /* 0x002fe40008011604 */
[----:B------:R-:W-:Y:S02]  /*3080*/  USEL UR5, UR68, UR13, !UP2 ;  /* 0x0000000d44057287 */ /* 0x000fe4000d000000 */
[----:B------:R-:W-:-:S04]  /*3090*/  USEL UR4, UR67, UR4, !UP0 ;  /* 0x0000000443047287 */ /* 0x000fc8000c000000 */
[----:B------:R-:W-:Y:S02]  /*30a0*/  UIADD3 UR6, UPT, UPT, UR5, -UR4, URZ ;  /* 0x8000000405067290 */ /* 0x000fe4000fffe0ff */
[----:B------:R-:W-:Y:S02]  /*30b0*/  UIADD3 UR4, UPT, UPT, -UR5, UR4, URZ ;  /* 0x0000000405047290 */ /* 0x000fe4000fffe1ff */
[----:B------:R-:W-:Y:S02]  /*30c0*/  UIMAD UR67, UR6, UR14, UR67 ;  /* 0x0000000e064372a4 */ /* 0x000fe4000f8e0243 */
[----:B------:R-:W-:-:S12]  /*30d0*/  UIMAD UR68, UR4, UR11, UR68 ;  /* 0x0000000b044472a4 */ /* 0x000fd8000f8e0244 */
.L_x_45:
[----:B------:R-:W-:Y:S01]  /*30e0*/  VIADD R11, R11, 0x1 ;  /* 0x000000010b0b7836 */ /* 0x000fe20000000000 */
[----:B------:R-:W-:Y:S02]  /*30f0*/  R2UR UR5, R91 ;  /* 0x000000005b0572ca */ /* 0x000fe400000e0000 */
[----:B------:R-:W-:Y:S02]  /*3100*/  R2UR UR4, R90 ;  /* 0x000000005a0472ca */ /* 0x000fe400000e0000 */
[C---:B------:R-:W-:Y:S02]  /*3110*/  ISETP.NE.AND P0, PT, R11.reuse, 0x2, PT ;  /* 0x000000020b00780c */ /* 0x040fe40003f05270 */
[----:B------:R-:W-:Y:S02]  /*3120*/  PLOP3.LUT P2, PT, PT, PT, PT, 0x80, 0x8 ;  /* 0x000000000008781c */ /* 0x000fe40003f4f070 */
[----:B------:R-:W-:Y:S02]  /*3130*/  SEL R3, RZ, 0x1, P0 ;  /* 0x00000001ff037807 */ /* 0x000fe40000000000 */
[----:B------:R-:W-:-:S02]  /*3140*/  SEL R11, R11, RZ, P0 ;  /* 0x000000ff0b0b7207 */ /* 0x000fc40000000000 */
[----:B------:R-:W-:Y:S01]  /*3150*/  LOP3.LUT R10, R10, R3, RZ, 0x3c, !PT ;  /* 0x000000030a0a7212 */ /* 0x000fe200078e3cff */
[----:B------:R-:W-:Y:S02]  /*3160*/  UIADD3 UR25, UPT, UPT, UR68, UR5, URZ ;  /* 0x0000000544197290 */ /* 0x000fe4000fffe0ff */
[----:B------:R-:W-:Y:S01]  /*3170*/  UIADD3 UR28, UPT, UPT, UR67, UR4, URZ ;  /* 0x00000004431c7290 */ /* 0x000fe2000fffe0ff */
[----:B------:R-:W-:Y:S11]  /*3180*/  BRA.U UP1, `(.L_x_46) ;  /* 0xffffffe901c47547 */ /* 0x000ff6000b83ffff */
[----:B------:R-:W-:Y:S01]  /*3190*/  UIADD3 UR7, UPT, UPT, UR7, 0x20, URZ ;  /* 0x0000002007077890 */ /* 0x000fe2000fffe0ff */
[----:B------:R-:W-:-:S03]  /*31a0*/  SHF.L.U32 R3, R12, 0x1f, RZ ;  /* 0x0000001f0c037819 */ /* 0x000fc600000006ff */
[----:B------:R-:W-:-:S09]  /*31b0*/  ULEA UR4, UR29, UR7, 0x3 ;  /* 0x000000071d047291 */ /* 0x000fd2000f8e18ff */
[----:B------:R-:W2:Y:S02]  /*31c0*/  SYNCS.PHASECHK.TRANS64.TRYWAIT P0, [UR4], R3 ;  /* 0x00000003ff0075a7 */ /* 0x000ea40008001104 */
[----:B--2---:R-:W-:Y:S05]  /*31d0*/  @!P0 BRA `(.L_x_47) ;  /* 0x0000006400b08947 */ /* 0x004fea0003800000 */
.L_x_142:
[----:B------:R-:W-:-:S04]  /*31e0*/  UIADD3 UR4, UPT, UPT, UR29, 0x1, URZ ;  /* 0x000000011d047890 */ /* 0x000fc8000fffe0ff */
[----:B------:R-:W-:-:S04]  /*31f0*/  UISETP.NE.AND UP0, UPT, UR4, 0x4, UPT ;  /* 0x000000040400788c */ /* 0x000fc8000bf05270 */
[----:B------:R-:W-:Y:S02]  /*3200*/  USEL UR6, URZ, 0x1, UP0 ;  /* 0x00000001ff067887 */ /* 0x000fe40008000000 */
[----:B------:R-:W-:-:S04]  /*3210*/  USEL UR4, UR4, URZ, UP0 ;  /* 0x000000ff04047287 */ /* 0x000fc80008000000 */
[----:B------:R-:W-:Y:S01]  /*3220*/  ULEA UR5, UR4, UR7, 0x3 ;  /* 0x0000000704057291 */ /* 0x000fe2000f8e18ff */
[----:B------:R-:W-:-:S04]  /*3230*/  LOP3.LUT R2, R12, UR6, RZ, 0x3c, !PT ;  /* 0x000000060c027c12 */ /* 0x000fc8000f8e3cff */
[----:B-1----:R-:W-:-:S04]  /*3240*/  SHF.L.U32 R3, R2, 0x1f, RZ ;  /* 0x0000001f02037819 */ /* 0x002fc800000006ff */
[----:B------:R-:W1:Y:S02]  /*3250*/  SYNCS.PHASECHK.TRANS64.TRYWAIT P0, [UR5], R3 ;  /* 0x00000003ff0075a7 */ /* 0x000e640008001105 */
[----:B-1----:R-:W-:Y:S05]  /*3260*/  @!P0 BRA `(.L_x_48) ;  /* 0x0000006400a48947 */ /* 0x002fea0003800000 */
.L_x_144:
        /* <DEDUP_REMOVED lines=9> */
.L_x_146:
[----:B------:R-:W-:-:S04]  /*3300*/  UIADD3 UR4, UPT, UPT, UR4, 0x1, URZ ;  /* 0x0000000104047890 */ /* 0x000fc8000fffe0ff */
[----:B------:R-:W-:-:S04]  /*3310*/  UISETP.NE.AND UP0, UPT, UR4, 0x4, UPT ;  /* 0x000000040400788c */ /* 0x000fc8000bf05270 */
[----:B------:R-:W-:Y:S02]  /*3320*/  USEL UR5, URZ, 0x1, UP0 ;  /* 0x00000001ff057887 */ /* 0x000fe40008000000 */
[----:B------:R-:W-:-:S04]  /*3330*/  USEL UR4, UR4, URZ, UP0 ;  /* 0x000000ff04047287 */ /* 0x000fc80008000000 */
[----:B------:R-:W-:Y:S01]  /*3340*/  ULEA UR4, UR4, UR7, 0x3 ;  /* 0x0000000704047291 */ /* 0x000fe2000f8e18ff */
[----:B-1----:R-:W-:-:S04]  /*3350*/  LOP3.LUT R3, R2, UR5, RZ, 0x3c, !PT ;  /* 0x0000000502037c12 */ /* 0x002fc8000f8e3cff */
[----:B------:R-:W-:Y:S01]  /*3360*/  SHF.L.U32 R3, R3, 0x1f, RZ ;  /* 0x0000001f03037819 */ /* 0x000fe200000006ff */
[----:B------:R-:W-:-:S07]  /*3370*/  IMAD.U32 R0, RZ, RZ, UR4 ;  /* 0x00000004ff007e24 */ /* 0x000fce000f8e00ff */
.L_x_50:
[----:B-1----:R1:W2:Y:S02]  /*3380*/  SYNCS.PHASECHK.TRANS64.TRYWAIT P0, [R0+URZ], R3 ;  /* 0x00000003000075a7 */ /* 0x0022a400080011ff */
[----:B--2---:R-:W-:Y:S05]  /*3390*/  @!P0 NANOSLEEP.SYNCS 0x989680 ;  /* 0x009896800000895d */ /* 0x004fea0003900000 */
[----:B------:R-:W2:Y:S02]  /*33a0*/  @!P0 SYNCS.PHASECHK.TRANS64 P0, [R0+URZ], R3 ;  /* 0x00000003000085a7 */ /* 0x000ea400080010ff */
[----:B--2---:R-:W-:Y:S05]  /*33b0*/  @P0 EXIT ;  /* 0x000000000000094d */ /* 0x004fea0003800000 */
[----:B------:R-:W-:Y:S05]  /*33c0*/  BRA `(.L_x_50) ;  /* 0xfffffffc00ec7947 */ /* 0x000fea000383ffff */
.L_x_22:
[----:B------:R-:W-:-:S13]  /*33d0*/  R2UR UR4, R92 ;  /* 0x000000005c0472ca */ /* 0x000fda00000e0000 */
[----:B------:R-:W-:-:S04]  /*33e0*/  UISETP.NE.AND UP0, UPT, UR4, URZ, UPT ;  /* 0x000000ff0400728c */ /* 0x000fc8000bf05270 */
[----:B------:R-:W-:-:S09]  /*33f0*/  UISETP.NE.OR UP0, UPT, UR24, 0x1, UP0 ;  /* 0x000000011800788c */ /* 0x000fd20008705670 */
[----:B------:R-:W-:Y:S05]  /*3400*/  BRA.U UP0, `(.L_x_51) ;  /* 0x0000000500507547 */ /* 0x000fea000b800000 */
[----:B------:R-:W-:Y:S01]  /*3410*/  R2UR UR4, R92 ;  /* 0x000000005c0472ca */ /* 0x000fe200000e0000 */
[----:B------:R-:W-:Y:S01]  /*3420*/  IMAD.MOV.U32 R12, RZ, RZ, 0x1 ;  /* 0x00000001ff0c7424 */ /* 0x000fe200078e00ff */
[----:B------:R-:W-:Y:S02]  /*3430*/  ISETP.GE.U32.AND P2, PT, R5, 0x8, PT ;  /* 0x000000080500780c */ /* 0x000fe40003f46070 */
[----:B------:R-:W-:Y:S01]  /*3440*/  CS2R R6, SRZ ;  /* 0x0000000000067805 */ /* 0x000fe2000001ff00 */
[----:B------:R-:W-:Y:S01]  /*3450*/  IMAD.MOV.U32 R3, RZ, RZ, RZ ;  /* 0x000000ffff037224 */ /* 0x000fe200078e00ff */
[----:B------:R-:W-:Y:S01]  /*3460*/  UMOV UR6, 0x400 ;  /* 0x0000040000067882 */ /* 0x000fe20000000000 */
[----:B------:R-:W-:Y:S01]  /*3470*/  IMAD.MOV.U32 R4, RZ, RZ, RZ ;  /* 0x000000ffff047224 */ /* 0x000fe200078e00ff */
[----:B------:R-:W-:-:S05]  /*3480*/  UMOV UR5, URZ ;  /* 0x000000ff00057c82 */ /* 0x000fca0008000000 */
[----:B------:R-:W-:-:S12]  /*3490*/  ULEA UR6, UR4, UR6, 0x18 ;  /* 0x0000000604067291 */ /* 0x000fd8000f8ec0ff */
.L_x_55:
[----:B------:R-:W-:Y:S02]  /*34a0*/  LEA R0, R3, UR6, 0x3 ;  /* 0x0000000603007c11 */ /* 0x000fe4000f8e18ff */
[----:B------:R-:W-:-:S03]  /*34b0*/  SHF.L.U32 R9, R4, 0x1f, RZ ;  /* 0x0000001f04097819 */ /* 0x000fc600000006ff */
[----:B------:R-:W-:Y:S01]  /*34c0*/  VIADD R8, R0, 0xd0 ;  /* 0x000000d000087836 */ /* 0x000fe20000000000 */
[----:B------:R-:W1:Y:S02]  /*34d0*/  SYNCS.PHASECHK.TRANS64.TRYWAIT P0, [R0+URZ+0xc0], R9 ;  /* 0x0000c009000075a7 */ /* 0x000e6400080011ff */
[----:B-1----:R-:W-:Y:S05]  /*34e0*/  @!P0 BRA `(.L_x_52) ;  /* 0x0000006400348947 */ /* 0x002fea0003800000 */
.L_x_147:
[----:B------:R-:W-:Y:S01]  /*34f0*/  ULEA UR4, UR5, UR6, 0x3 ;  /* 0x0000000605047291 */ /* 0x000fe2000f8e18ff */
[----:B------:R-:W-:Y:S01]  /*3500*/  PRMT R8, RZ, 0x654, R8 ;  /* 0x00000654ff087816 */ /* 0x000fe20000000008 */
[----:B-1----:R-:W-:Y:S01]  /*3510*/  @!P2 IMAD.MOV.U32 R9, RZ, RZ, 0x10 ;  /* 0x00000010ff09a424 */ /* 0x002fe200078e00ff */
[----:B------:R-:W-:Y:S01]  /*3520*/  SHF.L.U32 R11, R12, 0x1f, RZ ;  /* 0x0000001f0c0b7819 */ /* 0x000fe200000006ff */
[----:B------:R-:W-:Y:S01]  /*3530*/  UIADD3 UR7, UPT, UPT, UR4, 0x80, URZ ;  /* 0x0000008004077890 */ /* 0x000fe2000fffe0ff */
[----:B------:R1:W-:Y:S05]  /*3540*/  SYNCS.ARRIVE.TRANS64.RED.A1T0 RZ, [R8+URZ], RZ ;  /* 0x000000ff08ff79a7 */ /* 0x0003ea00081004ff */
[----:B------:R-:W-:Y:S01]  /*3550*/  IMAD.U32 R0, RZ, RZ, UR7 ;  /* 0x00000007ff007e24 */ /* 0x000fe2000f8e00ff */
[----:B------:R-:W2:Y:S04]  /*3560*/  SYNCS.PHASECHK.TRANS64.TRYWAIT P0, [UR4+0x90], R11 ;  /* 0x0000900bff0075a7 */ /* 0x000ea80008001104 */
[----:B------:R-:W-:Y:S01]  /*3570*/  PRMT R13, R5, 0x654, R0 ;  /* 0x00000654050d7816 */ /* 0x000fe20000000000 */
[----:B-12---:R-:W-:Y:S06]  /*3580*/  @!P0 BRA `(.L_x_53) ;  /* 0x0000006400208947 */ /* 0x006fec0003800000 */
.L_x_149:
[----:B------:R-:W-:Y:S01]  /*3590*/  ULEA UR8, UR5, UR6, 0x4 ;  /* 0x0000000605087291 */ /* 0x000fe2000f8e20ff */
[----:B------:R-:W-:Y:S01]  /*35a0*/  SEL R2, R13, R2, !P2 ;  /* 0x000000020d027207 */ /* 0x000fe20005000000 */
[----:B------:R-:W-:Y:S01]  /*35b0*/  UIADD3 UR9, UPT, UPT, UR4, 0x80, URZ ;  /* 0x0000008004097890 */ /* 0x000fe2000fffe0ff */
[----:B-1----:R-:W-:Y:S01]  /*35c0*/  LEA R0, R7, UR6, 0x3 ;  /* 0x0000000607007c11 */ /* 0x002fe2000f8e18ff */
[----:B------:R-:W-:Y:S01]  /*35d0*/  UIADD3 UR8, UPT, UPT, UR8, 0xf0, URZ ;  /* 0x000000f008087890 */ /* 0x000fe2000fffe0ff */
[----:B------:R1:W-:Y:S01]  /*35e0*/  @!P2 SYNCS.ARRIVE.TRANS64.RED RZ, [R2+URZ], R9 ;  /* 0x0000000902ffa9a7 */ /* 0x0003e200080004ff */
[----:B------:R-:W-:Y:S01]  /*35f0*/  UIADD3 UR4, UPT, UPT, UR5, 0x1, URZ ;  /* 0x0000000105047890 */ /* 0x000fe2000fffe0ff */
[----:B------:R-:W-:-:S03]  /*3600*/  VIADD R3, R3, 0x1 ;  /* 0x0000000103037836 */ /* 0x000fc60000000000 */
[----:B------:R-:W-:Y:S02]  /*3610*/  UISETP.NE.AND UP0, UPT, UR4, 0x2, UPT ;  /* 0x000000020400788c */ /* 0x000fe4000bf05270 */
[----:B------:R-:W-:Y:S01]  /*3620*/  ISETP.NE.AND P0, PT, R3, 0x2, PT ;  /* 0x000000020300780c */ /* 0x000fe20003f05270 */
[----:B------:R-:W-:Y:S06]  /*3630*/  UGETNEXTWORKID.BROADCAST [UR8], [UR9] ;  /* 0x00000000080073ca */ /* 0x000fec0008000100 */
[----:B------:R-:W-:Y:S02]  /*3640*/  USEL UR7, URZ, 0x1, UP0 ;  /* 0x00000001ff077887 */ /* 0x000fe40008000000 */
[----:B------:R-:W-:-:S04]  /*3650*/  USEL UR5, UR4, URZ, UP0 ;  /* 0x000000ff04057287 */ /* 0x000fc80008000000 */
[----:B------:R-:W-:Y:S02]  /*3660*/  LOP3.LUT R12, R12, UR7, RZ, 0x3c, !PT ;  /* 0x000000070c0c7c12 */ /* 0x000fe4000f8e3cff */
[----:B-1----:R-:W-:-:S04]  /*3670*/  SHF.L.U32 R9, R6, 0x1f, RZ ;  /* 0x0000001f06097819 */ /* 0x002fc800000006ff */
[----:B------:R-:W1:Y:S02]  /*3680*/  SYNCS.PHASECHK.TRANS64.TRYWAIT P1, [R0+URZ+0x80], R9 ;  /* 0x00008009000075a7 */ /* 0x000e6400080211ff */
[----:B-1----:R-:W-:Y:S05]  /*3690*/  @!P1 BRA `(.L_x_54) ;  /* 0x0000006000f49947 */ /* 0x002fea0003800000 */
.L_x_150:
[C---:B------:R-:W-:Y:S01]  /*36a0*/  LEA R8, R7.reuse, UR6, 0x4 ;  /* 0x0000000607087c11 */ /* 0x040fe2000f8e20ff */
[----:B------:R-:W-:Y:S01]  /*36b0*/  VIADD R7, R7, 0x1 ;  /* 0x0000000107077836 */ /* 0x000fe20000000000 */
[----:B------:R-:W-:Y:S01]  /*36c0*/  SEL R3, R3, RZ, P0 ;  /* 0x000000ff03037207 */ /* 0x000fe20000000000 */
[----:B-1----:R-:W-:-:S03]  /*36d0*/  VIADD R0, R0, 0x90 ;  /* 0x0000009000007836 */ /* 0x002fc60000000000 */
[----:B------:R-:W1:Y:S01]  /*36e0*/  LDS.128 R8, [R8+0xf0] ;  /* 0x0000f00008087984 */ /* 0x000e620000000c00 */
[C---:B------:R-:W-:Y:S02]  /*36f0*/  ISETP.NE.AND P1, PT, R7.reuse, 0x2, PT ;  /* 0x000000020700780c */ /* 0x040fe40003f25270 */
[----:B------:R-:W-:Y:S01]  /*3700*/  PRMT R0, RZ, 0x654, R0 ;  /* 0x00000654ff007816 */ /* 0x000fe20000000000 */
[----:B------:R-:W-:Y:S01]  /*3710*/  @!PT LDS RZ, [RZ] ;  /* 0x00000000fffff984 */ /* 0x000fe20000000800 */
[----:B------:R-:W-:Y:S01]  /*3720*/  @!PT LDS RZ, [RZ] ;  /* 0x00000000fffff984 */ /* 0x000fe20000000800 */
[----:B------:R-:W-:Y:S01]  /*3730*/  @!PT LDS RZ, [RZ] ;  /* 0x00000000fffff984 */ /* 0x000fe20000000800 */
[----:B------:R-:W-:Y:S01]  /*3740*/  @!PT LDS RZ, [RZ] ;  /* 0x00000000fffff984 */ /* 0x000fe20000000800 */
[----:B------:R2:W-:Y:S06]  /*3750*/  MEMBAR.ALL.CTA ;  /* 0x0000000000007992 */ /* 0x0005ec0000008000 */
[----:B--2---:R-:W2:Y:S01]  /*3760*/  FENCE.VIEW.ASYNC.S ;  /* 0x00000000000073c6 */ /* 0x004ea20000000000 */
[----:B------:R-:W-:Y:S01]  /*3770*/  SEL R7, R7, RZ, P1 ;  /* 0x000000ff07077207 */ /* 0x000fe20000800000 */
[----:B--2---:R2:W-:Y:S01]  /*3780*/  SYNCS.ARRIVE.TRANS64.RED.A1T0 RZ, [R0+URZ], RZ ;  /* 0x000000ff00ff79a7 */ /* 0x0045e200081004ff */
[----:B-1----:R-:W-:-:S02]  /*3790*/  LOP3.LUT P3, RZ, R10, 0x1, RZ, 0xc0, !PT ;  /* 0x000000010aff7812 */ /* 0x002fc4000786c0ff */
[----:B------:R-:W-:Y:S02]  /*37a0*/  SEL R9, RZ, 0x1, P0 ;  /* 0x00000001ff097807 */ /* 0x000fe40000000000 */
[----:B------:R-:W-:Y:S02]  /*37b0*/  SEL R11, RZ, 0x1, P1 ;  /* 0x00000001ff0b7807 */ /* 0x000fe40000800000 */
[----:B------:R-:W-:Y:S02]  /*37c0*/  LOP3.LUT R4, R4, R9, RZ, 0x3c, !PT ;  /* 0x0000000904047212 */ /* 0x000fe400078e3cff */
[----:B------:R-:W-:-:S05]  /*37d0*/  LOP3.LUT R6, R6, R11, RZ, 0x3c, !PT ;  /* 0x0000000b06067212 */ /* 0x000fca00078e3cff */
[----:B--2---:R-:W-:Y:S05]  /*37e0*/  @P3 BRA `(.L_x_55) ;  /* 0xfffffffc002c3947 */ /* 0x004fea000383ffff */
[----:B------:R-:W-:Y:S01]  /*37f0*/  ULEA UR4, UR5, UR6, 0x3 ;  /* 0x0000000605047291 */ /* 0x000fe2000f8e18ff */
[----:B------:R-:W-:-:S08]  /*3800*/  SHF.L.U32 R3, R12, 0x1f, RZ ;  /* 0x0000001f0c037819 */ /* 0x000fd000000006ff */
[----:B------:R-:W1:Y:S02]  /*3810*/  SYNCS.PHASECHK.TRANS64 P0, [UR4+0x90], R3 ;  /* 0x00009003ff0075a7 */ /* 0x000e640008001004 */
[----:B-1----:R-:W-:Y:S05]  /*3820*/  @P0 BRA `(.L_x_56) ;  /* 0x0000000000080947 */ /* 0x002fea0003800000 */
[----:B------:R-:W1:Y:S02]  /*3830*/  SYNCS.PHASECHK.TRANS64.TRYWAIT P0, [UR4+0x90], R3 ;  /* 0x00009003ff0075a7 */ /* 0x000e640008001104 */
[----:B-1----:R-:W-:Y:S05]  /*3840*/  @!P0 BRA `(.L_x_57) ;  /* 0x00000060009c8947 */ /* 0x002fea0003800000 */
.L_x_56:
[----:B------:R-:W-:-:S04]  /*3850*/  UIADD3 UR7, UPT, UPT, UR5, 0x1, URZ ;  /* 0x0000000105077890 */ /* 0x000fc8000fffe0ff */
[----:B------:R-:W-:-:S04]  /*3860*/  UISETP.NE.AND UP0, UPT, UR7, 0x2, UPT ;  /* 0x000000020700788c */ /* 0x000fc8000bf05270 */
[----:B------:R-:W-:Y:S02]  /*3870*/  USEL UR8, URZ, 0x1, UP0 ;  /* 0x00000001ff087887 */ /* 0x000fe40008000000 */
[----:B------:R-:W-:-:S04]  /*3880*/  USEL UR7, UR7, URZ, UP0 ;  /* 0x000000ff07077287 */ /* 0x000fc80008000000 */
[----:B------:R-:W-:Y:S01]  /*3890*/  ULEA UR7, UR7, UR6, 0x3 ;  /* 0x0000000607077291 */ /* 0x000fe2000f8e18ff */
[----:B-1----:R-:W-:-:S04]  /*38a0*/  LOP3.LUT R3, R12, UR8, RZ, 0x3c, !PT ;  /* 0x000000080c037c12 */ /* 0x002fc8000f8e3cff */
[----:B------:R-:W-:-:S04]  /*38b0*/  SHF.L.U32 R0, R3, 0x1f, RZ ;  /* 0x0000001f03007819 */ /* 0x000fc800000006ff */
[----:B------:R-:W1:Y:S02]  /*38c0*/  SYNCS.PHASECHK.TRANS64 P0, [UR7+0x90], R0 ;  /* 0x00009000ff0075a7 */ /* 0x000e640008001007 */
[----:B-1----:R-:W-:Y:S05]  /*38d0*/  @P0 EXIT ;  /* 0x000000000000094d */ /* 0x002fea0003800000 */
[----:B------:R-:W-:Y:S02]  /*38e0*/  SHF.L.U32 R3, R3, 0x1f, RZ ;  /* 0x0000001f03037819 */ /* 0x000fe400000006ff */
[----:B------:R-:W-:-:S07]  /*38f0*/  MOV R0, UR7 ;  /* 0x0000000700007c02 */ /* 0x000fce0008000f00 */
.L_x_58:
[----:B-1----:R1:W2:Y:S02]  /*3900*/  SYNCS.PHASECHK.TRANS64.TRYWAIT P0, [R0+URZ+0x90], R3 ;  /* 0x00009003000075a7 */ /* 0x0022a400080011ff */
[----:B--2---:R-:W-:Y:S05]  /*3910*/  @!P0 NANOSLEEP.SYNCS 0x989680 ;  /* 0x009896800000895d */ /* 0x004fea0003900000 */
[----:B------:R-:W2:Y:S02]  /*3920*/  @!P0 SYNCS.PHASECHK.TRANS64 P0, [R0+URZ+0x90], R3 ;  /* 0x00009003000085a7 */ /* 0x000ea400080010ff */
[----:B--2---:R-:W-:Y:S05]  /*3930*/  @P0 EXIT ;  /* 0x000000000000094d */ /* 0x004fea0003800000 */
[----:B------:R-:W-:Y:S05]  /*3940*/  BRA `(.L_x_58) ;  /* 0xfffffffc00ec7947 */ /* 0x000fea000383ffff */
.L_x_51:
[----:B------:R-:W-:Y:S05]  /*3950*/  BRA.U UP6, `(.L_x_59) ;  /* 0x0000001d06ec7547 */ /* 0x000fea000b800000 */
[----:B------:R-:W-:Y:S01]  /*3960*/  R2UR UR4, R92 ;  /* 0x000000005c0472ca */ /* 0x000fe200000e0000 */
[----:B------:R-:W-:Y:S01]  /*3970*/  UMOV UR5, 0x40 ;  /* 0x0000004000057882 */ /* 0x000fe20000000000 */
[----:B------:R-:W-:Y:S01]  /*3980*/  NOP ;  /* 0x0000000000007918 */ /* 0x000fe20000000000 */
[----:B------:R-:W-:-:S10]  /*3990*/  UMOV UR6, 0x400 ;  /* 0x0000040000067882 */ /* 0x000fd40000000000 */
[----:B------:R-:W-:Y:S02]  /*39a0*/  ULEA UR5, UR4, UR5, 0x18 ;  /* 0x0000000504057291 */ /* 0x000fe4000f8ec0ff */
[----:B------:R-:W-:-:S07]  /*39b0*/  ULEA UR6, UR4, UR6, 0x18 ;  /* 0x0000000604067291 */ /* 0x000fce000f8ec0ff */
[----:B------:R-:W1:Y:S02]  /*39c0*/  LDS.U8 R5, [UR5+0x1c] ;  /* 0x00001c05ff057984 */ /* 0x000e640008000000 */
[----:B-1----:R-:W-:-:S13]  /*39d0*/  ISETP.NE.AND P0, PT, R5, RZ, PT ;  /* 0x000000ff0500720c */ /* 0x002fda0003f05270 */
[----:B------:R-:W-:Y:S05]  /*39e0*/  @P0 BRA `(.L_x_60) ;  /* 0x0000000400180947 */ /* 0x000fea0003800000 */
[----:B------:R-:W-:Y:S01]  /*39f0*/  R2UR UR4, R2 ;  /* 0x00000000020472ca */ /* 0x000fe200000e0000 */
[----:B------:R-:W-:-:S12]  /*3a00*/  UIADD3 UR7, UPT, UPT, UR5, 0x8, URZ ;  /* 0x0000000805077890 */ /* 0x000fd8000fffe0ff */
[----:B------:R-:W-:-:S09]  /*3a10*/  UISETP.NE.U32.AND UP1, UPT, UR4, 0x1, UPT ;  /* 0x000000010400788c */ /* 0x000fd2000bf25070 */
[----:B------:R-:W-:Y:S05]  /*3a20*/  BRA.U !UP1, `(.L_x_61) ;  /* 0x0000000109a47547 */ /* 0x000fea000b800000 */
[----:B------:R-:W-:Y:S01]  /*3a30*/  ELECT P0, URZ, PT ;  /* 0x0000000000ff782f */ /* 0x000fe20003800000 */
[----:B------:R-:W-:-:S12]  /*3a40*/  BSSY B0, `(.L_x_61) ;  /* 0x0000027000007945 */ /* 0x000fd80003800000 */
[----:B------:R-:W-:Y:S05]  /*3a50*/  @!P0 BRA `(.L_x_62) ;  /* 0x0000000000948947 */ /* 0x000fea0003800000 */
[----:B------:R-:W-:-:S05]  /*3a60*/  UMOV UR4, 0x10 ;  /* 0x0000001000047882 */ /* 0x000fca0000000000 */
[----:B------:R-:W-:Y:S04]  /*3a70*/  DEPBAR.LE SB1, 0x36 ;  /* 0x00009d800000791a */ /* 0x000fe80000000000 */
[----:B------:R-:W1:Y:S02]  /*3a80*/  UTCATOMSWS.2CTA.FIND_AND_SET.ALIGN UP0, UR4, UR4 ;  /* 0x00000004000475e3 */ /* 0x000e640008200800 */
[----:B-1----:R-:W-:Y:S01]  /*3a90*/  MOV R12, UR4 ;  /* 0x00000004000c7c02 */ /* 0x002fe20008000f00 */
[----:B------:R-:W-:Y:S06]  /*3aa0*/  BRA.U UP0, `(.L_x_63) ;  /* 0x0000000100187547 */ /* 0x000fec000b800000 */
.L_x_64:
[----:B------:R-:W-:Y:S05]  /*3ab0*/  NANOSLEEP 0x64 ;  /* 0x000000640000795d */ /* 0x000fea0003800000 */
[----:B------:R-:W-:-:S05]  /*3ac0*/  UMOV UR4, 0x10 ;  /* 0x0000001000047882 */ /* 0x000fca0000000000 */
[----:B------:R-:W-:Y:S04]  /*3ad0*/  DEPBAR.LE SB1, 0x36 ;  /* 0x00009d800000791a */ /* 0x000fe80000000000 */
[----:B------:R-:W1:Y:S02]  /*3ae0*/  UTCATOMSWS.2CTA.FIND_AND_SET.ALIGN UP0, UR4, UR4 ;  /* 0x00000004000475e3 */ /* 0x000e640008200800 */
[----:B-1----:R-:W-:Y:S01]  /*3af0*/  MOV R12, UR4 ;  /* 0x00000004000c7c02 */ /* 0x002fe20008000f00 */
[----:B------:R-:W-:Y:S05]  /*3b00*/  BRA.U !UP0, `(.L_x_64) ;  /* 0xfffffffd08e87547 */ /* 0x000fea000b83ffff */
.L_x_63:
[----:B------:R-:W1:Y:S01]  /*3b10*/  LDS R8, [UR5+0x10] ;  /* 0x00001005ff087984 */ /* 0x000e620008000800 */
[----:B------:R-:W-:Y:S01]  /*3b20*/  R2UR UR4, R0 ;  /* 0x00000000000472ca */ /* 0x000fe200000e0000 */
[----:B------:R-:W-:-:S04]  /*3b30*/  IMAD.U32 R5, RZ, RZ, UR6 ;  /* 0x00000006ff057e24 */ /* 0x000fc8000f8e00ff */
[----:B------:R-:W-:-:S08]  /*3b40*/  VIADD R5, R5, 0x110 ;  /* 0x0000011005057836 */ /* 0x000fd00000000000 */
[----:B------:R-:W-:Y:S02]  /*3b50*/  MOV R6, UR4 ;  /* 0x0000000400067c02 */ /* 0x000fe40008000f00 */
[----:B-1----:R-:W-:-:S04]  /*3b60*/  SHF.L.U32 R8, R8, 0x1f, RZ ;  /* 0x0000001f08087819 */ /* 0x002fc800000006ff */
[----:B------:R-:W1:Y:S02]  /*3b70*/  SYNCS.PHASECHK.TRANS64.TRYWAIT P0, [UR5+0x8], R8 ;  /* 0x00000808ff0075a7 */ /* 0x000e640008001105 */
[----:B-1----:R-:W-:Y:S05]  /*3b80*/  @P0 BRA `(.L_x_65) ;  /* 0x0000000000080947 */ /* 0x002fea0003800000 */
[----:B------:R-:W1:Y:S02]  /*3b90*/  SYNCS.PHASECHK.TRANS64.TRYWAIT P0, [UR5+0x8], R8 ;  /* 0x00000808ff0075a7 */ /* 0x000e640008001105 */
[----:B-1----:R-:W-:Y:S05]  /*3ba0*/  @!P0 BRA `(.L_x_66) ;  /* 0x0000005c00dc8947 */ /* 0x002fea0003800000 */
.L_x_65:
[----:B------:R-:W-:Y:S01]  /*3bb0*/  R2UR UR4, R0 ;  /* 0x00000000000472ca */ /* 0x000fe200000e0000 */
[----:B------:R-:W-:Y:S01]  /*3bc0*/  IMAD.MOV.U32 R9, RZ, RZ, 0xffff ;  /* 0x0000ffffff097424 */ /* 0x000fe200078e00ff */
[----:B------:R-:W-:Y:S01]  /*3bd0*/  PRMT R6, R6, 0x654, R5 ;  /* 0x0000065406067816 */ /* 0x000fe20000000005 */
[----:B------:R-:W-:Y:S02]  /*3be0*/  HFMA2 R5, -RZ, RZ, 0, 5.9604644775390625e-08 ;  /* 0x00000001ff057431 */ /* 0x000fe400000001ff */
[----:B-1----:R-:W-:Y:S02]  /*3bf0*/  IMAD.MOV.U32 R8, RZ, RZ, 0x4 ;  /* 0x00000004ff087424 */ /* 0x002fe400078e00ff */
[----:B------:R-:W-:Y:S01]  /*3c00*/  IMAD.SHL.U32 R11, R12, 0x20, RZ ;  /* 0x000000200c0b7824 */ /* 0x000fe200078e00ff */
[----:B------:R-:W-:-:S05]  /*3c10*/  SHF.L.U32 R10, R9, R12, RZ ;  /* 0x0000000c090a7219 */ /* 0x000fca00000006ff */
[----:B------:R-:W-:Y:S01]  /*3c20*/  UPRMT UR4, UR4, 0x654, UR7 ;  /* 0x0000065404047896 */ /* 0x000fe20008000007 */
[----:B------:R-:W-:-:S05]  /*3c30*/  SHF.L.U32 R9, R5, R12, RZ ;  /* 0x0000000c05097219 */ /* 0x000fca00000006ff */
[----:B------:R-:W-:-:S03]  /*3c40*/  MOV R7, UR4 ;  /* 0x0000000400077c02 */ /* 0x000fc60008000f00 */
[----:B------:R1:W-:Y:S01]  /*3c50*/  SYNCS.ARRIVE.TRANS64.RED RZ, [UR4], R8 ;  /* 0x00000008ffff79a7 */ /* 0x0003e20008000404 */
[----:B------:R1:W-:Y:S04]  /*3c60*/  STS [UR6+0x110], R11 ;  /* 0x0001100bff007988 */ /* 0x0003e80008000806 */
[----:B------:R1:W-:Y:S04]  /*3c70*/  STAS [R6.64], R12 ;  /* 0x0000000c06007dbd */ /* 0x0003e8000c0008ff */
[----:B------:R1:W-:Y:S04]  /*3c80*/  ATOMS.OR RZ, [UR5+0x14], R10 ;  /* 0x0000140affff798c */ /* 0x0003e8000b000005 */
[----:B------:R1:W-:Y:S04]  /*3c90*/  ATOMS.OR RZ, [UR5+0x18], R9 ;  /* 0x00001809ffff798c */ /* 0x0003e8000b000005 */
[----:B------:R1:W-:Y:S02]  /*3ca0*/  ATOMS.XOR RZ, [UR5+0x10], R5 ;  /* 0x00001005ffff798c */ /* 0x0003e4000b800005 */
.L_x_62:
[----:B------:R-:W-:Y:S05]  /*3cb0*/  BSYNC B0 ;  /* 0x0000000000007941 */ /* 0x000fea0003800000 */
.L_x_61:
[----:B------:R-:W-:Y:S05]  /*3cc0*/  BRA.U UP1, `(.L_x_67) ;  /* 0x0000000101707547 */ /* 0x000fea000b800000 */
[----:B------:R-:W-:-:S03]  /*3cd0*/  UMOV UR4, 0xffffffff ;  /* 0xffffffff00047882 */ /* 0x000fc60000000000 */
[----:B------:R-:W-:Y:S05]  /*3ce0*/  BRA.DIV UR4, `(.L_x_68) ;  /* 0x0000005e04a47947 */ /* 0x000fea000b800000 */
[----:B------:R-:W-:-:S13]  /*3cf0*/  ELECT P0, URZ, PT ;  /* 0x0000000000ff782f */ /* 0x000fda0003800000 */
.L_x_154:
[----:B------:R-:W-:Y:S05]  /*3d00*/  @!P0 BRA `(.L_x_67) ;  /* 0x0000000000608947 */ /* 0x000fea0003800000 */
[----:B-1----:R-:W1:Y:S02]  /*3d10*/  LDS R6, [UR5+0x10] ;  /* 0x00001005ff067984 */ /* 0x002e640008000800 */
[----:B-1----:R-:W-:-:S04]  /*3d20*/  SHF.L.U32 R6, R6, 0x1f, RZ ;  /* 0x0000001f06067819 */ /* 0x002fc800000006ff */
[----:B------:R-:W1:Y:S02]  /*3d30*/  SYNCS.PHASECHK.TRANS64.TRYWAIT P0, [UR5+0x8], R6 ;  /* 0x00000806ff0075a7 */ /* 0x000e640008001105 */
[----:B-1----:R-:W-:Y:S05]  /*3d40*/  @P0 BRA `(.L_x_69) ;  /* 0x0000000000080947 */ /* 0x002fea0003800000 */
[----:B------:R-:W1:Y:S02]  /*3d50*/  SYNCS.PHASECHK.TRANS64.TRYWAIT P0, [UR5+0x8], R6 ;  /* 0x00000806ff0075a7 */ /* 0x000e640008001105 */
[----:B-1----:R-:W-:Y:S05]  /*3d60*/  @!P0 BRA `(.L_x_70) ;  /* 0x0000005c00a88947 */ /* 0x002fea0003800000 */
.L_x_69:
[----:B------:R-:W2:Y:S01]  /*3d70*/  LDS R8, [UR6+0x110] ;  /* 0x00011006ff087984 */ /* 0x000ea20008000800 */
[----:B------:R-:W-:Y:S01]  /*3d80*/  R2UR UR4, R0 ;  /* 0x00000000000472ca */ /* 0x000fe200000e0000 */
[----:B-1----:R-:W-:Y:S02]  /*3d90*/  IMAD.MOV.U32 R6, RZ, RZ, 0xffff ;  /* 0x0000ffffff067424 */ /* 0x002fe400078e00ff */
[----:B------:R-:W-:-:S10]  /*3da0*/  IMAD.MOV.U32 R5, RZ, RZ, 0x1 ;  /* 0x00000001ff057424 */ /* 0x000fd400078e00ff */
[----:B------:R-:W-:Y:S01]  /*3db0*/  UPRMT UR4, UR4, 0x654, UR7 ;  /* 0x0000065404047896 */ /* 0x000fe20008000007 */
[----:B--2---:R-:W-:Y:S01]  /*3dc0*/  IMAD.SHL.U32 R7, R8, 0x20, RZ ;  /* 0x0000002008077824 */ /* 0x004fe200078e00ff */
[-C--:B------:R-:W-:Y:S02]  /*3dd0*/  SHF.L.U32 R6, R6, R8.reuse, RZ ;  /* 0x0000000806067219 */ /* 0x080fe400000006ff */
[----:B------:R-:W-:Y:S02]  /*3de0*/  SHF.L.U32 R8, R5, R8, RZ ;  /* 0x0000000805087219 */ /* 0x000fe400000006ff */
[----:B------:R2:W-:Y:S04]  /*3df0*/  STS [UR6+0x110], R7 ;  /* 0x00011007ff007988 */ /* 0x0005e80008000806 */
[----:B------:R2:W-:Y:S04]  /*3e00*/  ATOMS.OR RZ, [UR5+0x14], R6 ;  /* 0x00001406ffff798c */ /* 0x0005e8000b000005 */
[----:B------:R2:W-:Y:S01]  /*3e10*/  ATOMS.OR RZ, [UR5+0x18], R8 ;  /* 0x00001808ffff798c */ /* 0x0005e2000b000005 */
[----:B------:R-:W-:Y:S03]  /*3e20*/  SYNCS.ARRIVE.TRANS64.RED.A1T0 RZ, [UR4], RZ ;  /* 0x000000ffffff79a7 */ /* 0x000fe60008100404 */
[----:B------:R2:W-:Y:S01]  /*3e30*/  ATOMS.XOR RZ, [UR5+0x10], R5 ;  /* 0x00001005ffff798c */ /* 0x0005e2000b800005 */
[----:B------:R-:W-:Y:S05]  /*3e40*/  BRA `(.L_x_67) ;  /* 0x0000000000107947 */ /* 0x000fea0003800000 */
.L_x_60:
[----:B------:R-:W-:Y:S02]  /*3e50*/  MOV R5, 0xffffffff ;  /* 0xffffffff00057802 */ /* 0x000fe40000000f00 */
[----:B------:R-:W-:-:S03]  /*3e60*/  MOV R6, 0x3e90 ;  /* 0x00003e9000067802 */ /* 0x000fc60000000f00 */
[----:B------:R1:W-:Y:S04]  /*3e70*/  STS [UR6+0x110], R5 ;  /* 0x00011005ff007988 */ /* 0x0003e80008000806 */
[----:B-1---5:R-:W-:Y:S05]  /*3e80*/  CALL.REL.NOINC `($__internal_1_$__cuda_sm10x_tcgen05_guardrail_trap_phase_invalid_during_alloc) ;  /* 0x0000006000d47944 */ /* 0x022fea0003c00000 */
.L_x_67:
[----:B------:R-:W-:Y:S05]  /*3e90*/  WARPSYNC.ALL ;  /* 0x0000000000007948 */ /* 0x000fea0003800000 */
[----:B------:R-:W3:Y:S01]  /*3ea0*/  S2UR UR29, SR_CgaCtaId ;  /* 0x00000000001d79c3 */ /* 0x000ee20000008800 */
[----:B------:R-:W-:Y:S01]  /*3eb0*/  UMOV UR4, 0x400 ;  /* 0x0000040000047882 */ /* 0x000fe20000000000 */
[----:B------:R-:W-:-:S06]  /*3ec0*/  NOP ;  /* 0x0000000000007918 */ /* 0x000fcc0000000000 */
[----:B------:R-:W-:Y:S06]  /*3ed0*/  BAR.ARV 0x6, 0xa0 ;  /* 0x0182800000007b1d */ /* 0x000fec0000002000 */
[----:B------:R-:W4:Y:S01]  /*3ee0*/  LDCU UR11, c[0x0][0x38c] ;  /* 0x00007180ff0b77ac */ /* 0x000f220008000800 */
[----:B------:R-:W-:Y:S01]  /*3ef0*/  LOP3.LUT R4, R4, 0xffff, RZ, 0xc0, !PT ;  /* 0x0000ffff04047812 */ /* 0x000fe200078ec0ff */
[----:B-1----:R-:W-:Y:S01]  /*3f00*/  HFMA2 R12, -RZ, RZ, 0, 5.9604644775390625e-08 ;  /* 0x00000001ff0c7431 */ /* 0x002fe200000001ff */
[----:B------:R-:W-:Y:S02]  /*3f10*/  LOP3.LUT R3, R3, 0xffff, RZ, 0xc0, !PT ;  /* 0x0000ffff03037812 */ /* 0x000fe400078ec0ff */
[----:B------:R-:W-:-:S02]  /*3f20*/  CS2R R10, SRZ ;  /* 0x00000000000a7805 */ /* 0x000fc4000001ff00 */
[----:B------:R-:W-:Y:S01]  /*3f30*/  R2UR UR12, R2 ;  /* 0x00000000020c72ca */ /* 0x000fe200000e0000 */
[----:B------:R-:W-:Y:S01]  /*3f40*/  IMAD.MOV.U32 R9, RZ, RZ, RZ ;  /* 0x000000ffff097224 */ /* 0x000fe200078e00ff */
[----:B------:R-:W-:Y:S01]  /*3f50*/  R2UR UR64, R4 ;  /* 0x00000000044072ca */ /* 0x000fe200000e0000 */
[----:B------:R-:W1:Y:S01]  /*3f60*/  LDCU UR74, c[0x0][0x370] ;  /* 0x00006e00ff4a77ac */ /* 0x000e620008000800 */
[----:B------:R-:W-:Y:S01]  /*3f70*/  R2UR UR76, R3 ;  /* 0x00000000034c72ca */ /* 0x000fe200000e0000 */
[----:B---3--:R-:W-:Y:S01]  /*3f80*/  ULEA UR29, UR29, UR4, 0x18 ;  /* 0x000000041d1d7291 */ /* 0x008fe2000f8ec0ff */
[----:B------:R-:W-:Y:S01]  /*3f90*/  UMOV UR72, URZ ;  /* 0x000000ff00487c82 */ /* 0x000fe20008000000 */
[----:B------:R-:W-:Y:S02]  /*3fa0*/  UISETP.GE.AND UP5, UPT, UR39, 0x1, UPT ;  /* 0x000000012700788c */ /* 0x000fe4000bfa6270 */
[----:B------:R-:W-:Y:S02]  /*3fb0*/  UIADD3 UR6, UPT, UPT, UR29, 0x6400, URZ ;  /* 0x000064001d067890 */ /* 0x000fe4000fffe0ff */
[----:B----4-:R-:W-:-:S03]  /*3fc0*/  UIADD3 UR11, UPT, UPT, UR11, 0xff, URZ ;  /* 0x000000ff0b0b7890 */ /* 0x010fc6000fffe0ff */
[----:B--2---:R-:W2:Y:S01]  /*3fd0*/  LDS R5, [UR29+0x110] ;  /* 0x0001101dff057984 */ /* 0x004ea20008000800 */
[----:B------:R-:W-:Y:S02]  /*3fe0*/  UIADD3 UR4, UPT, UPT, UR29, 0x2e400, URZ ;  /* 0x0002e4001d047890 */ /* 0x000fe4000fffe0ff */
[----:B------:R-:W-:Y:S02]  /*3ff0*/  USHF.R.S32.HI UR9, URZ, 0x1f, UR11 ;  /* 0x0000001fff097899 */ /* 0x000fe4000801140b */
[----:B------:R-:W-:Y:S02]  /*4000*/  USHF.R.U32.HI UR10, URZ, 0x4, UR6 ;  /* 0x00000004ff0a7899 */ /* 0x000fe40008011606 */
[----:B------:R-:W-:Y:S02]  /*4010*/  UIADD3 UR5, UPT, UPT, UR29, 0x26400, URZ ;  /* 0x000264001d057890 */ /* 0x000fe4000fffe0ff */
[----:B------:R-:W-:Y:S02]  /*4020*/  USHF.R.U32.HI UR6, URZ, 0x4, UR4 ;  /* 0x00000004ff067899 */ /* 0x000fe40008011604 */
[----:B------:R-:W-:-:S02]  /*4030*/  UIADD3 UR7, UPT, UPT, UR29, 0x2f400, URZ ;  /* 0x0002f4001d077890 */ /* 0x000fc4000fffe0ff */
[----:B------:R-:W-:Y:S02]  /*4040*/  ULEA.HI UR4, UR9, UR11, URZ, 0x8 ;  /* 0x0000000b09047291 */ /* 0x000fe4000f8f40ff */
[----:B------:R-:W-:Y:S02]  /*4050*/  USHF.R.U32.HI UR8, URZ, 0x4, UR5 ;  /* 0x00000004ff087899 */ /* 0x000fe40008011605 */
[----:B------:R-:W-:Y:S02]  /*4060*/  USHF.R.U32.HI UR5, URZ, 0x4, UR7 ;  /* 0x00000004ff057899 */ /* 0x000fe40008011607 */
[----:B------:R-:W-:Y:S02]  /*4070*/  USHF.R.S32.HI UR75, URZ, 0x8, UR4 ;  /* 0x00000008ff4b7899 */ /* 0x000fe40008011404 */
[----:B------:R-:W-:Y:S02]  /*4080*/  ULOP3.LUT UR6, UR6, 0x3fff, URZ, 0xc0, !UPT ;  /* 0x00003fff06067892 */ /* 0x000fe4000f8ec0ff */
[----:B------:R-:W-:-:S02]  /*4090*/  ULOP3.LUT UR5, UR5, 0x3fff, URZ, 0xc0, !UPT ;  /* 0x00003fff05057892 */ /* 0x000fc4000f8ec0ff */
[----:B------:R-:W-:Y:S02]  /*40a0*/  UISETP.LT.AND UP0, UPT, UR75, 0x1, UPT ;  /* 0x000000014b00788c */ /* 0x000fe4000bf01270 */
[----:B------:R-:W-:Y:S02]  /*40b0*/  ULOP3.LUT UR67, UR6, 0x10000, URZ, 0xfc, !UPT ;  /* 0x0001000006437892 */ /* 0x000fe4000f8efcff */
[----:B------:R-:W-:Y:S02]  /*40c0*/  ULOP3.LUT UR68, UR5, 0x10000, URZ, 0xfc, !UPT ;  /* 0x0001000005447892 */ /* 0x000fe4000f8efcff */
[----:B------:R-:W-:Y:S02]  /*40d0*/  USEL UR13, UR75, 0x1, !UP0 ;  /* 0x000000014b0d7887 */ /* 0x000fe4000c000000 */
[----:B------:R-:W-:Y:S02]  /*40e0*/  ULOP3.LUT UR10, UR10, 0x3fff, URZ, 0xc0, !UPT ;  /* 0x00003fff0a0a7892 */ /* 0x000fe4000f8ec0ff */
[----:B------:R-:W-:-:S02]  /*40f0*/  ULOP3.LUT UR8, UR8, 0x3fff, URZ, 0xc0, !UPT ;  /* 0x00003fff08087892 */ /* 0x000fc4000f8ec0ff */
[----:B------:R-:W-:Y:S01]  /*4100*/  IMAD.U32 R20, RZ, RZ, UR13 ;  /* 0x0000000dff147e24 */ /* 0x000fe2000f8e00ff */
[----:B------:R-:W-:Y:S01]  /*4110*/  ULOP3.LUT UR65, UR10, 0x10000, URZ, 0xfc, !UPT ;  /* 0x000100000a417892 */ /* 0x000fe2000f8efcff */
[----:B--2---:R-:W-:Y:S01]  /*4120*/  R2UR UR25, R5 ;  /* 0x00000000051972ca */ /* 0x004fe200000e0000 */
[----:B------:R-:W-:Y:S02]  /*4130*/  ULOP3.LUT UR66, UR8, 0x10000, URZ, 0xfc, !UPT ;  /* 0x0001000008427892 */ /* 0x000fe4000f8efcff */
[----:B------:R-:W-:Y:S01]  /*4140*/  UISETP.NE.AND UP4, UPT, UR39, 0x1, UPT ;  /* 0x000000012700788c */ /* 0x000fe2000bf85270 */
[----:B------:R-:W2:Y:S01]  /*4150*/  LDCU UR73, c[0x0][0x374] ;  /* 0x00006e80ff4977ac */ /* 0x000ea20008000800 */
[----:B------:R-:W-:Y:S01]  /*4160*/  UISETP.NE.AND UP3, UPT, UR12, URZ, UPT ;  /* 0x000000ff0c00728c */ /* 0x000fe2000bf65270 */
[----:B------:R-:W-:Y:S01]  /*4170*/  UMOV UR27, URZ ;  /* 0x000000ff001b7c82 */ /* 0x000fe20008000000 */
[----:B------:R-:W-:-:S06]  /*4180*/  UMOV UR26, URZ ;  /* 0x000000ff001a7c82 */ /* 0x000fcc0008000000 */
[----:B------:R-:W-:Y:S02]  /*4190*/  UIADD3 UR4, UPT, UPT, UR25, 0x88, URZ ;  /* 0x0000008819047890 */ /* 0x000fe4000fffe0ff */
[----:B------:R-:W-:Y:S02]  /*41a0*/  UIADD3 UR48, UPT, UPT, UR25, 0x80, URZ ;  /* 0x0000008019307890 */ /* 0x000fe4000fffe0ff */
[----:B------:R-:W-:Y:S02]  /*41b0*/  UIADD3 UR60, UPT, UPT, UR25, 0x40000080, URZ ;  /* 0x40000080193c7890 */ /* 0x000fe4000fffe0ff */
[----:B------:R-:W-:Y:S01]  /*41c0*/  UIADD3 UR58, UPT, UPT, UR25, -0x7fffff80, URZ ;  /* 0x80000080193a7890 */ /* 0x000fe2000fffe0ff */
[----:B------:R-:W-:Y:S01]  /*41d0*/  IMAD.U32 R21, RZ, RZ, UR4 ;  /* 0x00000004ff157e24 */ /* 0x000fe2000f8e00ff */
[----:B------:R-:W-:Y:S02]  /*41e0*/  UIADD3 UR56, UPT, UPT, UR25, -0x3fffff80, URZ ;  /* 0xc000008019387890 */ /* 0x000fe4000fffe0ff */
[----:B------:R-:W-:-:S02]  /*41f0*/  UIADD3 UR62, UPT, UPT, UR25, 0x84, URZ ;  /* 0x00000084193e7890 */ /* 0x000fc4000fffe0ff */
[----:B------:R-:W-:Y:S02]  /*4200*/  USHF.R.U32.HI UR7, URZ, 0x11, UR48 ;  /* 0x00000011ff077899 */ /* 0x000fe40008011630 */
[----:B------:R-:W-:Y:S02]  /*4210*/  USHF.R.U32.HI UR6, URZ, 0x11, UR60 ;  /* 0x00000011ff067899 */ /* 0x000fe4000801163c */
[----:B------:R-:W-:Y:S02]  /*4220*/  USHF.R.U32.HI UR5, URZ, 0x11, UR58 ;  /* 0x00000011ff057899 */ /* 0x000fe4000801163a */
[----:B------:R-:W-:Y:S02]  /*4230*/  USHF.R.U32.HI UR4, URZ, 0x11, UR56 ;  /* 0x00000011ff047899 */ /* 0x000fe40008011638 */
[----:B------:R-:W-:Y:S02]  /*4240*/  USHF.R.U32.HI UR11, URZ, 0x11, UR62 ;  /* 0x00000011ff0b7899 */ /* 0x000fe4000801163e */
[----:B------:R-:W-:-:S02]  /*4250*/  ULOP3.LUT UR7, UR7, 0x6000, URZ, 0xc0, !UPT ;  /* 0x0000600007077892 */ /* 0x000fc4000f8ec0ff */
[----:B------:R-:W-:Y:S02]  /*4260*/  ULOP3.LUT UR6, UR6, 0x6000, URZ, 0xc0, !UPT ;  /* 0x0000600006067892 */ /* 0x000fe4000f8ec0ff */
[----:B------:R-:W-:Y:S02]  /*4270*/  ULOP3.LUT UR5, UR5, 0x6000, URZ, 0xc0, !UPT ;  /* 0x0000600005057892 */ /* 0x000fe4000f8ec0ff */
[----:B------:R-:W-:Y:S02]  /*4280*/  UIADD3 UR54, UPT, UPT, UR25, 0x40000084, URZ ;  /* 0x4000008419367890 */ /* 0x000fe4000fffe0ff */
[----:B------:R-:W-:Y:S02]  /*4290*/  UIADD3 UR52, UPT, UPT, UR25, -0x7fffff7c, URZ ;  /* 0x8000008419347890 */ /* 0x000fe4000fffe0ff */
[----:B------:R-:W-:Y:S02]  /*42a0*/  ULOP3.LUT UR4, UR4, 0x6000, URZ, 0xc0, !UPT ;  /* 0x0000600004047892 */ /* 0x000fe4000f8ec0ff */
[----:B------:R-:W-:-:S02]  /*42b0*/  ULOP3.LUT UR11, UR11, 0x6000, URZ, 0xc0, !UPT ;  /* 0x000060000b0b7892 */ /* 0x000fc4000f8ec0ff */
[----:B------:R-:W-:Y:S02]  /*42c0*/  ULOP3.LUT UR13, UR7, 0x1090, URZ, 0xfc, !UPT ;  /* 0x00001090070d7892 */ /* 0x000fe4000f8efcff */
[----:B------:R-:W-:Y:S02]  /*42d0*/  ULOP3.LUT UR7, UR6, 0x1090, URZ, 0xfc, !UPT ;  /* 0x0000109006077892 */ /* 0x000fe4000f8efcff */
[----:B------:R-:W-:Y:S02]  /*42e0*/  ULOP3.LUT UR6, UR5, 0x1090, URZ, 0xfc, !UPT ;  /* 0x0000109005067892 */ /* 0x000fe4000f8efcff */
[----:B------:R-:W-:Y:S01]  /*42f0*/  USHF.R.U32.HI UR10, URZ, 0x11, UR54 ;  /* 0x00000011ff0a7899 */ /* 0x000fe20008011636 */
[----:B------:R-:W-:Y:S01]  /*4300*/  IMAD.U32 R19, RZ, RZ, UR13 ;  /* 0x0000000dff137e24 */ /* 0x000fe2000f8e00ff */
[----:B------:R-:W-:Y:S01]  /*4310*/  USHF.R.U32.HI UR9, URZ, 0x11, UR52 ;  /* 0x00000011ff097899 */ /* 0x000fe20008011634 */
[----:B------:R-:W-:Y:S01]  /*4320*/  MOV R18, UR7 ;  /* 0x0000000700127c02 */ /* 0x000fe20008000f00 */
[----:B------:R-:W-:Y:S01]  /*4330*/  ULOP3.LUT UR5, UR4, 0x1090, URZ, 0xfc, !UPT ;  /* 0x0000109004057892 */ /* 0x000fe2000f8efcff */
[----:B------:R-:W-:Y:S01]  /*4340*/  IMAD.U32 R17, RZ, RZ, UR6 ;  /* 0x00000006ff117e24 */ /* 0x000fe2000f8e00ff */
[----:B------:R-:W-:-:S02]  /*4350*/  ULOP3.LUT UR4, UR11, 0x1090, URZ, 0xfc, !UPT ;  /* 0x000010900b047892 */ /* 0x000fc4000f8efcff */
[----:B------:R-:W-:Y:S02]  /*4360*/  ULOP3.LUT UR10, UR10, 0x6000, URZ, 0xc0, !UPT ;  /* 0x000060000a0a7892 */ /* 0x000fe4000f8ec0ff */
[----:B------:R-:W-:Y:S01]  /*4370*/  ULOP3.LUT UR9, UR9, 0x6000, URZ, 0xc0, !UPT ;  /* 0x0000600009097892 */ /* 0x000fe2000f8ec0ff */
[----:B------:R-:W-:Y:S01]  /*4380*/  IMAD.U32 R16, RZ, RZ, UR5 ;  /* 0x00000005ff107e24 */ /* 0x000fe2000f8e00ff */
[----:B------:R-:W-:Y:S01]  /*4390*/  UIADD3 UR50, UPT, UPT, UR25, -0x3fffff7c, URZ ;  /* 0xc000008419327890 */ /* 0x000fe2000fffe0ff */
[----:B------:R-:W-:Y:S01]  /*43a0*/  MOV R15, UR4 ;  /* 0x00000004000f7c02 */ /* 0x000fe20008000f00 */
[----:B------:R-:W-:Y:S02]  /*43b0*/  ULOP3.LUT UR5, UR10, 0x1090, URZ, 0xfc, !UPT ;  /* 0x000010900a057892 */ /* 0x000fe4000f8efcff */
[----:B------:R-:W-:Y:S02]  /*43c0*/  ULOP3.LUT UR4, UR9, 0x1090, URZ, 0xfc, !UPT ;  /* 0x0000109009047892 */ /* 0x000fe4000f8efcff */
[----:B------:R-:W-:-:S02]  /*43d0*/  USHF.R.U32.HI UR8, URZ, 0x11, UR50 ;  /* 0x00000011ff087899 */ /* 0x000fc40008011632 */
[----:B------:R-:W-:Y:S02]  /*43e0*/  IMAD.U32 R14, RZ, RZ, UR5 ;  /* 0x00000005ff0e7e24 */ /* 0x000fe4000f8e00ff */
[----:B------:R-:W-:Y:S01]  /*43f0*/  ULOP3.LUT UR8, UR8, 0x6000, URZ, 0xc0, !UPT ;  /* 0x0000600008087892 */ /* 0x000fe2000f8ec0ff */
[----:B------:R-:W-:-:S03]  /*4400*/  IMAD.U32 R13, RZ, RZ, UR4 ;  /* 0x00000004ff0d7e24 */ /* 0x000fc6000f8e00ff */
[----:B-12---:R-:W-:-:S12]  /*4410*/  ULOP3.LUT UR77, UR8, 0x1090, URZ, 0xfc, !UPT ;  /* 0x00001090084d7892 */ /* 0x006fd8000f8efcff */
.L_x_80:
[C---:B------:R-:W-:Y:S02]  /*4420*/  LEA R8, R11.reuse, UR29, 0x3 ;  /* 0x0000001d0b087c11 */ /* 0x040fe4000f8e18ff */
[----:B------:R-:W-:Y:S02]  /*4430*/  SHF.L.U32 R3, R10, 0x1f, RZ ;  /* 0x0000001f0a037819 */ /* 0x000fe400000006ff */
[----:B------:R-:W-:Y:S02]  /*4440*/  LEA R5, R11, UR29, 0x4 ;  /* 0x0000001d0b057c11 */ /* 0x000fe4000f8e20ff */
[----:B------:R-:W1:Y:S02]  /*4450*/  SYNCS.PHASECHK.TRANS64.TRYWAIT P0, [R8+URZ+0x80], R3 ;  /* 0x00008003080075a7 */ /* 0x000e6400080011ff */
[----:B-1-34-:R-:W-:Y:S05]  /*4460*/  @!P0 BRA `(.L_x_71) ;  /* 0x0000005800008947 */ /* 0x01afea0003800000 */
.L_x_155:
[----:B------:R-:W2:Y:S01]  /*4470*/  LDS.128 R4, [R5+0xf0] ;  /* 0x0000f00005047984 */ /* 0x000ea20000000c00 */
[----:B------:R-:W-:Y:S01]  /*4480*/  @!PT LDS RZ, [RZ] ;  /* 0x00000000fffff984 */ /* 0x000fe20000000800 */
[----:B------:R-:W-:Y:S01]  /*4490*/  @!PT LDS RZ, [RZ] ;  /* 0x00000000fffff984 */ /* 0x000fe20000000800 */
[----:B------:R-:W-:Y:S01]  /*44a0*/  @!PT LDS RZ, [RZ] ;  /* 0x00000000fffff984 */ /* 0x000fe20000000800 */
[----:B------:R-:W-:Y:S01]  /*44b0*/  @!PT LDS RZ, [RZ] ;  /* 0x00000000fffff984 */ /* 0x000fe20000000800 */
[----:B------:R3:W-:Y:S06]  /*44c0*/  MEMBAR.ALL.CTA ;  /* 0x0000000000007992 */ /* 0x0007ec0000008000 */
[----:B---3--:R-:W3:Y:S01]  /*44d0*/  FENCE.VIEW.ASYNC.S ;  /* 0x00000000000073c6 */ /* 0x008ee20000000000 */
[----:B--2---:R-:W-:-:S13]  /*44e0*/  LOP3.LUT P0, RZ, R6, 0x1, RZ, 0xc0, !PT ;  /* 0x0000000106ff7812 */ /* 0x004fda000780c0ff */
[----:B---3--:R-:W-:Y:S01]  /*44f0*/  VOTEU.ANY UP2, P0 ;  /* 0x0000000000ff7886 */ /* 0x008fe20000040100 */
[----:B------:R-:W-:-:S13]  /*4500*/  PLOP3.LUT P0, PT, PT, PT, UP2, 0x80, 0x8 ;  /* 0x000000000008781c */ /* 0x000fda0003f0f028 */
[----:B-1----:R-:W-:Y:S02]  /*4510*/  @P0 MOV R3, R4 ;  /* 0x0000000400030202 */ /* 0x002fe40000000f00 */
[----:B------:R-:W-:Y:S02]  /*4520*/  @P0 LOP3.LUT R4, R5, 0xffff, RZ, 0xc0, !PT ;  /* 0x0000ffff05040812 */ /* 0x000fe400078ec0ff */
[----:B------:R-:W-:Y:S01]  /*4530*/  @P0 R2UR UR5, R3 ;  /* 0x00000000030502ca */ /* 0x000fe200000e0000 */
[----:B------:R-:W-:Y:S01]  /*4540*/  VIADD R3, R8, 0x90 ;  /* 0x0000009008037836 */ /* 0x000fe20000000000 */
[----:B------:R-:W-:-:S04]  /*4550*/  @P0 R2UR UR4, R4 ;  /* 0x00000000040402ca */ /* 0x000fc800000e0000 */
[----:B------:R-:W-:-:S04]  /*4560*/  PRMT R3, RZ, 0x654, R3 ;  /* 0x00000654ff037816 */ /* 0x000fc80000000003 */
[----:B------:R1:W-:Y:S03]  /*4570*/  SYNCS.ARRIVE.TRANS64.RED.A1T0 RZ, [R3+URZ], RZ ;  /* 0x000000ff03ff79a7 */ /* 0x0003e600081004ff */
[----:B------:R-:W-:Y:S02]  /*4580*/  @UP2 UMOV UR70, UR5 ;  /* 0x0000000500462c82 */ /* 0x000fe40008000000 */
[----:B------:R-:W-:Y:S01]  /*4590*/  @UP2 UMOV UR69, UR4 ;  /* 0x0000000400452c82 */ /* 0x000fe20008000000 */
[----:B------:R-:W-:Y:S05]  /*45a0*/  BRA.U !UP5, `(.L_x_72) ;  /* 0x000000010dd07547 */ /* 0x000fea000b800000 */
[----:B------:R-:W2:Y:S01]  /*45b0*/  LDCU.128 UR12, c[0x0][0xf10] ;  /* 0x0001e200ff0c77ac */ /* 0x000ea20008000c00 */
[----:B------:R-:W3:Y:S01]  /*45c0*/  LDCU UR21, c[0x0][0xf20] ;  /* 0x0001e400ff1577ac */ /* 0x000ee20008000800 */
[----:B------:R-:W4:Y:S01]  /*45d0*/  LDCU UR20, c[0x0][0xf0c] ;  /* 0x0001e180ff1477ac */ /* 0x000f220008000800 */
[----:B------:R-:W1:Y:S01]  /*45e0*/  LDCU.64 UR8, c[0x0][0xf28] ;  /* 0x0001e500ff0877ac */ /* 0x000e620008000a00 */
[----:B--2---:R-:W-:Y:S02]  /*45f0*/  UIMAD.WIDE.U32 UR6, UR73, UR15, URZ ;  /* 0x0000000f490672a5 */ /* 0x004fe4000f8e00ff */
[----:B------:R-:W-:Y:S02]  /*4600*/  UIMAD.WIDE.U32 UR4, UR74, UR12, URZ ;  /* 0x0000000c4a0472a5 */ /* 0x000fe4000f8e00ff */
[----:B------:R-:W-:Y:S02]  /*4610*/  UISETP.NE.AND UP0, UPT, UR14, 0x1, UPT ;  /* 0x000000010e00788c */ /* 0x000fe4000bf05270 */
[----:B------:R-:W-:Y:S01]  /*4620*/  UIMAD.WIDE.U32 UR18, UR69, UR15, URZ ;  /* 0x0000000f451272a5 */ /* 0x000fe2000f8e00ff */
[----:B------:R-:W-:-:S02]  /*4630*/  UMOV UR6, UR7 ;  /* 0x0000000700067c82 */ /* 0x000fc40008000000 */
[----:B------:R-:W-:Y:S01]  /*4640*/  UMOV UR4, UR5 ;  /* 0x0000000500047c82 */ /* 0x000fe20008000000 */
[----:B---3--:R-:W-:Y:S02]  /*4650*/  USHF.R.U32.HI UR6, URZ, UR21, UR6 ;  /* 0x00000015ff067299 */ /* 0x008fe40008011606 */
[----:B----4-:R-:W-:Y:S02]  /*4660*/  UISETP.NE.AND UP1, UPT, UR20, 0x1, UPT ;  /* 0x000000011400788c */ /* 0x010fe4000bf25270 */
[----:B------:R-:W-:Y:S02]  /*4670*/  USHF.R.U32.HI UR4, URZ, UR13, UR4 ;  /* 0x0000000dff047299 */ /* 0x000fe40008011604 */
[----:B------:R-:W-:Y:S02]  /*4680*/  USEL UR5, UR73, UR6, !UP0 ;  /* 0x0000000649057287 */ /* 0x000fe4000c000000 */
[----:B------:R-:W-:Y:S02]  /*4690*/  USEL UR6, UR74, UR4, !UP1 ;  /* 0x000000044a067287 */ /* 0x000fe4000c800000 */
[----:B-1----:R-:W-:Y:S01]  /*46a0*/  UIMAD.WIDE.U32 UR10, UR5, UR8, URZ ;  /* 0x00000008050a72a5 */ /* 0x002fe2000f8e00ff */
[----:B------:R-:W-:Y:S01]  /*46b0*/  UMOV UR4, UR19 ;  /* 0x0000001300047c82 */ /* 0x000fe20008000000 */
[----:B------:R-:W-:-:S02]  /*46c0*/  UIMAD.WIDE.U32 UR16, UR70, UR12, URZ ;  /* 0x0000000c461072a5 */ /* 0x000fc4000f8e00ff */
        /* <DEDUP_REMOVED lines=34> */
.L_x_72:
[----:B------:R-:W2:Y:S02]  /*48f0*/  LDCU UR4, c[0x0][0xf30] ;  /* 0x0001e600ff0477ac */ /* 0x000ea40008000800 */
[----:B--2---:R-:W-:-:S09]  /*4900*/  UISETP.NE.AND UP0, UPT, UR4, 0x1, UPT ;  /* 0x000000010400788c */ /* 0x004fd2000bf05270 */
[----:B------:R-:W-:Y:S05]  /*4910*/  BRA.U UP0, `(.L_x_73) ;  /* 0x00000001003c7547 */ /* 0x000fea000b800000 */
[----:B------:R-:W2:Y:S01]  /*4920*/  LDCU.128 UR4, c[0x0][0xf10] ;  /* 0x0001e200ff0477ac */ /* 0x000ea20008000c00 */
[----:B------:R-:W3:Y:S01]  /*4930*/  LDCU UR12, c[0x0][0xf0c] ;  /* 0x0001e180ff0c77ac */ /* 0x000ee20008000800 */
[----:B------:R-:W4:Y:S01]  /*4940*/  LDCU UR13, c[0x0][0xf20] ;  /* 0x0001e400ff0d77ac */ /* 0x000f220008000800 */
[----:B--2---:R-:W-:Y:S02]  /*4950*/  UIMAD.WIDE.U32 UR10, UR70, UR4, URZ ;  /* 0x00000004460a72a5 */ /* 0x004fe4000f8e00ff */
[----:B------:R-:W-:Y:S02]  /*4960*/  UIMAD.WIDE.U32 UR8, UR69, UR7, URZ ;  /* 0x00000007450872a5 */ /* 0x000fe4000f8e00ff */
[----:B---3--:R-:W-:Y:S02]  /*4970*/  UISETP.NE.AND UP0, UPT, UR12, 0x1, UPT ;  /* 0x000000010c00788c */ /* 0x008fe4000bf05270 */
[----:B------:R-:W-:Y:S01]  /*4980*/  UISETP.NE.AND UP1, UPT, UR6, 0x1, UPT ;  /* 0x000000010600788c */ /* 0x000fe2000bf25270 */
[----:B------:R-:W-:-:S02]  /*4990*/  UMOV UR10, UR11 ;  /* 0x0000000b000a7c82 */ /* 0x000fc40008000000 */
[----:B------:R-:W-:Y:S01]  /*49a0*/  UMOV UR4, UR9 ;  /* 0x0000000900047c82 */ /* 0x000fe20008000000 */
[----:B------:R-:W-:Y:S02]  /*49b0*/  USHF.R.U32.HI UR5, URZ, UR5, UR10 ;  /* 0x00000005ff057299 */ /* 0x000fe4000801160a */
[----:B----4-:R-:W-:Y:S02]  /*49c0*/  USHF.R.U32.HI UR4, URZ, UR13, UR4 ;  /* 0x0000000dff047299 */ /* 0x010fe40008011604 */
[----:B------:R-:W-:Y:S02]  /*49d0*/  USEL UR5, UR70, UR5, !UP0 ;  /* 0x0000000546057287 */ /* 0x000fe4000c000000 */
[----:B------:R-:W-:-:S04]  /*49e0*/  USEL UR4, UR69, UR4, !UP1 ;  /* 0x0000000445047287 */ /* 0x000fc8000c800000 */
[----:B------:R-:W-:-:S04]  /*49f0*/  UIADD3 UR4, UPT, UPT, UR5, -UR4, URZ ;  /* 0x8000000405047290 */ /* 0x000fc8000fffe0ff */
[----:B------:R-:W-:-:S12]  /*4a00*/  UIMAD UR69, UR4, UR6, UR69 ;  /* 0x00000006044572a4 */ /* 0x000fd8000f8e0245 */
.L_x_73:
[----:B------:R-:W-:Y:S01]  /*4a10*/  IADD3 R11, PT, PT, R11, 0x1, RZ ;  /* 0x000000010b0b7810 */ /* 0x000fe20007ffe0ff */
[----:B------:R-:W-:Y:S06]  /*4a20*/  BRA.U UP3, `(.L_x_74) ;  /* 0x0000000903447547 */ /* 0x000fec000b800000 */
[----:B------:R-:W2:Y:S01]  /*4a30*/  LDCU UR4, c[0x0][0x38c] ;  /* 0x00007180ff0477ac */ /* 0x000ea20008000800 */
[----:B------:R-:W-:Y:S02]  /*4a40*/  PLOP3.LUT P1, PT, PT, PT, PT, 0x80, 0x8 ;  /* 0x000000000008781c */ /* 0x000fe40003f2f070 */
[----:B------:R-:W-:Y:S01]  /*4a50*/  SHF.L.U32 R4, R12, 0x1f, RZ ;  /* 0x0000001f0c047819 */ /* 0x000fe200000006ff */
[----:B------:R-:W-:Y:S01]  /*4a60*/  ULEA UR71, UR72, UR29, 0x3 ;  /* 0x0000001d48477291 */ /* 0x000fe2000f8e18ff */
[----:B------:R-:W-:Y:S01]  /*4a70*/  R2UR UR5, R21 ;  /* 0x00000000150572ca */ /* 0x000fe200000e0000 */
[----:B------:R-:W-:Y:S02]  /*4a80*/  ULEA UR24, UR72, UR25, 0x6 ;  /* 0x0000001948187291 */ /* 0x000fe4000f8e30ff */
[----:B--2---:R-:W-:-:S06]  /*4a90*/  UISETP.GE.AND UP0, UPT, UR4, 0x1, UPT ;  /* 0x000000010400788c */ /* 0x004fcc000bf06270 */
[----:B------:R-:W-:-:S05]  /*4aa0*/  PLOP3.LUT P0, PT, PT, PT, UP0, 0x80, 0x8 ;  /* 0x000000000008781c */ /* 0x000fca0003f0f008 */
[----:B------:R-:W-:-:S08]  /*4ab0*/  @UP0 ULEA UR4, UR27, UR29, 0x3 ;  /* 0x0000001d1b040291 */ /* 0x000fd0000f8e18ff */
[----:B-1----:R-:W-:-:S04]  /*4ac0*/  @P0 SHF.L.U32 R3, R9, 0x1f, RZ ;  /* 0x0000001f09030819 */ /* 0x002fc800000006ff */
[----:B------:R1:W2:Y:S01]  /*4ad0*/  @P0 SYNCS.PHASECHK.TRANS64.TRYWAIT P1, [UR4], R3 ;  /* 0x00000003ff0005a7 */ /* 0x0002a20008021104 */
[----:B------:R-:W-:-:S04]  /*4ae0*/  ULEA.HI UR4, UR28, UR28, URZ, 0x1 ;  /* 0x0000001c1c047291 */ /* 0x000fc8000f8f08ff */
[----:B------:R-:W-:-:S04]  /*4af0*/  ULOP3.LUT UR4, UR4, 0x7ffffffe, URZ, 0xc0, !UPT ;  /* 0x7ffffffe04047892 */ /* 0x000fc8000f8ec0ff */
[----:B------:R-:W-:-:S04]  /*4b00*/  UIADD3 UR4, UPT, UPT, -UR4, UR28, URZ ;  /* 0x0000001c04047290 */ /* 0x000fc8000fffe1ff */
[----:B------:R-:W-:Y:S01]  /*4b10*/  ULEA UR49, UR4, UR5, 0x1 ;  /* 0x0000000504317291 */ /* 0x000fe2000f8e08ff */
[----:B------:R-:W3:Y:S02]  /*4b20*/  SYNCS.PHASECHK.TRANS64.TRYWAIT P0, [UR71+0xb0], R4 ;  /* 0x0000b004ff0075a7 */ /* 0x000ee40008001147 */
[----:B-123--:R-:W-:Y:S09]  /*4b30*/  @!P0 BRA `(.L_x_75) ;  /* 0x0000005000608947 */ /* 0x00eff20003800000 */
.L_x_157:
[----:B------:R-:W-:Y:S01]  /*4b40*/  UMOV UR38, UR26 ;  /* 0x0000001a00267c82 */ /* 0x000fe20008000000 */
[----:B------:R-:W-:Y:S05]  /*4b50*/  BRA.U !UP0, `(.L_x_76) ;  /* 0x0000000508e87547 */ /* 0x000fea000b800000 */
[----:B------:R-:W-:Y:S01]  /*4b60*/  R2UR UR4, R20 ;  /* 0x00000000140472ca */ /* 0x000fe200000e0000 */
[----:B------:R-:W-:Y:S01]  /*4b70*/  USHF.R.U32.HI UR5, URZ, 0x1a, UR49 ;  /* 0x0000001aff057899 */ /* 0x000fe20008011631 */
[----:B------:R-:W-:Y:S01]  /*4b80*/  R2UR UR19, R19 ;  /* 0x00000000131372ca */ /* 0x000fe200000e0000 */
[----:B------:R-:W-:Y:S01]  /*4b90*/  UIADD3 UR61, UPT, UPT, UR49, 0x40000000, URZ ;  /* 0x40000000313d7890 */ /* 0x000fe2000fffe0ff */
[----:B------:R-:W-:Y:S01]  /*4ba0*/  R2UR UR18, R18 ;  /* 0x00000000121272ca */ /* 0x000fe200000e0000 */
[----:B------:R-:W-:Y:S01]  /*4bb0*/  ULOP3.LUT UR59, UR49, 0x80000000, URZ, 0x3c, !UPT ;  /* 0x80000000313b7892 */ /* 0x000fe2000f8e3cff */
[----:B------:R-:W-:Y:S01]  /*4bc0*/  R2UR UR17, R17 ;  /* 0x00000000111172ca */ /* 0x000fe200000e0000 */
[----:B------:R-:W-:Y:S01]  /*4bd0*/  UIADD3 UR57, UPT, UPT, UR49, -0x40000000, URZ ;  /* 0xc000000031397890 */ /* 0x000fe2000fffe0ff */
[----:B------:R-:W-:Y:S01]  /*4be0*/  R2UR UR16, R16 ;  /* 0x00000000101072ca */ /* 0x000fe200000e0000 */
[----:B------:R-:W-:Y:S01]  /*4bf0*/  UIADD3 UR63, UPT, UPT, UR49, 0x4, URZ ;  /* 0x00000004313f7890 */ /* 0x000fe2000fffe0ff */
[----:B------:R-:W-:Y:S01]  /*4c00*/  R2UR UR15, R15 ;  /* 0x000000000f0f72ca */ /* 0x000fe200000e0000 */
[----:B------:R-:W-:Y:S01]  /*4c10*/  UIADD3 UR55, UPT, UPT, UR49, 0x40000004, URZ ;  /* 0x4000000431377890 */ /* 0x000fe2000fffe0ff */
[----:B------:R-:W-:Y:S01]  /*4c20*/  R2UR UR14, R14 ;  /* 0x000000000e0e72ca */ /* 0x000fe200000e0000 */
[----:B------:R-:W-:Y:S01]  /*4c30*/  UIADD3 UR53, UPT, UPT, UR49, -0x7ffffffc, URZ ;  /* 0x8000000431357890 */ /* 0x000fe2000fffe0ff */
[----:B------:R-:W-:Y:S01]  /*4c40*/  R2UR UR13, R13 ;  /* 0x000000000d0d72ca */ /* 0x000fe200000e0000 */
[----:B------:R-:W-:-:S02]  /*4c50*/  UIADD3 UR51, UPT, UPT, UR49, -0x3ffffffc, URZ ;  /* 0xc000000431337890 */ /* 0x000fc4000fffe0ff */
[----:B------:R-:W-:Y:S02]  /*4c60*/  ULOP3.LUT UR46, UR5, 0x30, URZ, 0xc0, !UPT ;  /* 0x00000030052e7892 */ /* 0x000fe4000f8ec0ff */
[----:B------:R-:W-:Y:S02]  /*4c70*/  USHF.R.U32.HI UR11, URZ, 0x1a, UR61 ;  /* 0x0000001aff0b7899 */ /* 0x000fe4000801163d */
[----:B------:R-:W-:Y:S02]  /*4c80*/  USHF.R.U32.HI UR10, URZ, 0x1a, UR59 ;  /* 0x0000001aff0a7899 */ /* 0x000fe4000801163b */
[----:B------:R-:W-:Y:S02]  /*4c90*/  USHF.R.U32.HI UR8, URZ, 0x1a, UR57 ;  /* 0x0000001aff087899 */ /* 0x000fe40008011639 */
[----:B------:R-:W-:Y:S02]  /*4ca0*/  USHF.R.U32.HI UR7, URZ, 0x1a, UR63 ;  /* 0x0000001aff077899 */ /* 0x000fe4000801163f */
[----:B------:R-:W-:-:S02]  /*4cb0*/  USHF.R.U32.HI UR6, URZ, 0x1a, UR55 ;  /* 0x0000001aff067899 */ /* 0x000fc40008011637 */
[----:B------:R-:W-:Y:S02]  /*4cc0*/  USHF.R.U32.HI UR5, URZ, 0x1a, UR53 ;  /* 0x0000001aff057899 */ /* 0x000fe40008011635 */
[----:B------:R-:W-:Y:S02]  /*4cd0*/  USHF.R.U32.HI UR12, URZ, 0x1a, UR51 ;  /* 0x0000001aff0c7899 */ /* 0x000fe40008011633 */
[----:B------:R-:W-:Y:S02]  /*4ce0*/  ULOP3.LUT UR11, UR11, 0x30, URZ, 0xc0, !UPT ;  /* 0x000000300b0b7892 */ /* 0x000fe4000f8ec0ff */
[----:B------:R-:W-:Y:S02]  /*4cf0*/  ULOP3.LUT UR10, UR10, 0x30, URZ, 0xc0, !UPT ;  /* 0x000000300a0a7892 */ /* 0x000fe4000f8ec0ff */
[----:B------:R-:W-:Y:S02]  /*4d00*/  ULOP3.LUT UR8, UR8, 0x30, URZ, 0xc0, !UPT ;  /* 0x0000003008087892 */ /* 0x000fe4000f8ec0ff */
[----:B------:R-:W-:-:S02]  /*4d10*/  ULOP3.LUT UR7, UR7, 0x30, URZ, 0xc0, !UPT ;  /* 0x0000003007077892 */ /* 0x000fc4000f8ec0ff */
[----:B------:R-:W-:Y:S02]  /*4d20*/  ULOP3.LUT UR6, UR6, 0x30, URZ, 0xc0, !UPT ;  /* 0x0000003006067892 */ /* 0x000fe4000f8ec0ff */
[----:B------:R-:W-:Y:S02]  /*4d30*/  ULOP3.LUT UR5, UR5, 0x30, URZ, 0xc0, !UPT ;  /* 0x0000003005057892 */ /* 0x000fe4000f8ec0ff */
[----:B------:R-:W-:Y:S02]  /*4d40*/  ULOP3.LUT UR12, UR12, 0x30, URZ, 0xc0, !UPT ;  /* 0x000000300c0c7892 */ /* 0x000fe4000f8ec0ff */
[----:B------:R-:W-:Y:S02]  /*4d50*/  UIADD3 UR38, UPT, UPT, UR4, UR26, URZ ;  /* 0x0000001a04267290 */ /* 0x000fe4000fffe0ff */
[----:B------:R-:W-:Y:S01]  /*4d60*/  UPRMT UR47, UR46, 0x5410, UR19 ;  /* 0x000054102e2f7896 */ /* 0x000fe20008000013 */
[----:B------:R-:W-:Y:S01]  /*4d70*/  UMOV UR9, URZ ;  /* 0x000000ff00097c82 */ /* 0x000fe20008000000 */
[----:B------:R-:W-:Y:S01]  /*4d80*/  UMOV UR28, UR75 ;  /* 0x0000004b001c7c82 */ /* 0x000fe20008000000 */
[----:B------:R-:W-:Y:S01]  /*4d90*/  UMOV UR4, UR27 ;  /* 0x0000001b00047c82 */ /* 0x000fe20008000000 */
[----:B------:R-:W-:-:S02]  /*4da0*/  UPRMT UR45, UR11, 0x5410, UR18 ;  /* 0x000054100b2d7896 */ /* 0x000fc40008000012 */
[----:B------:R-:W-:Y:S02]  /*4db0*/  UPRMT UR43, UR10, 0x5410, UR17 ;  /* 0x000054100a2b7896 */ /* 0x000fe40008000011 */
[----:B------:R-:W-:Y:S02]  /*4dc0*/  UPRMT UR41, UR8, 0x5410, UR16 ;  /* 0x0000541008297896 */ /* 0x000fe40008000010 */
[----:B------:R-:W-:Y:S02]  /*4dd0*/  UPRMT UR37, UR7, 0x5410, UR15 ;  /* 0x0000541007257896 */ /* 0x000fe4000800000f */
[----:B------:R-:W-:Y:S02]  /*4de0*/  UPRMT UR35, UR6, 0x5410, UR14 ;  /* 0x0000541006237896 */ /* 0x000fe4000800000e */
[----:B------:R-:W-:Y:S02]  /*4df0*/  UPRMT UR33, UR5, 0x5410, UR13 ;  /* 0x0000541005217896 */ /* 0x000fe4000800000d */
[----:B------:R-:W-:Y:S01]  /*4e00*/  UPRMT UR31, UR12, 0x5410, UR77 ;  /* 0x000054100c1f7896 */ /* 0x000fe2000800004d */
[----:B------:R-:W-:Y:S01]  /*4e10*/  UMOV UR46, URZ ;  /* 0x000000ff002e7c82 */ /* 0x000fe20008000000 */
[----:B------:R-:W-:Y:S01]  /*4e20*/  UMOV UR44, URZ ;  /* 0x000000ff002c7c82 */ /* 0x000fe20008000000 */
[----:B------:R-:W-:Y:S01]  /*4e30*/  UMOV UR42, URZ ;  /* 0x000000ff002a7c82 */ /* 0x000fe20008000000 */
[----:B------:R-:W-:Y:S01]  /*4e40*/  UMOV UR40, URZ ;  /* 0x000000ff00287c82 */ /* 0x000fe20008000000 */
[----:B------:R-:W-:Y:S01]  /*4e50*/  UMOV UR36, URZ ;  /* 0x000000ff00247c82 */ /* 0x000fe20008000000 */
[----:B------:R-:W-:Y:S01]  /*4e60*/  UMOV UR34, URZ ;  /* 0x000000ff00227c82 */ /* 0x000fe20008000000 */
[----:B------:R-:W-:Y:S01]  /*4e70*/  UMOV UR32, URZ ;  /* 0x000000ff00207c82 */ /* 0x000fe20008000000 */
[----:B------:R-:W-:-:S05]  /*4e80*/  UMOV UR30, URZ ;  /* 0x000000ff001e7c82 */ /* 0x000fca0008000000 */
.L_x_79:
[----:B------:R-:W-:Y:S01]  /*4e90*/  ULEA UR15, UR4, UR29, 0x3 ;  /* 0x0000001d040f7291 */ /* 0x000fe2000f8e18ff */
[----:B---34-:R-:W-:Y:S11]  /*4ea0*/  @P1 BRA `(.L_x_77) ;  /* 0x00000000000c1947 */ /* 0x018ff60003800000 */
[----:B-1----:R-:W-:Y:S04]  /*4eb0*/  SHF.L.U32 R4, R9, 0x1f, RZ ;  /* 0x0000001f09047819 */ /* 0x002fe800000006ff */
[----:B------:R-:W1:Y:S02]  /*4ec0*/  SYNCS.PHASECHK.TRANS64.TRYWAIT P0, [UR15], R4 ;  /* 0x00000004ff0075a7 */ /* 0x000e64000800110f */
[----:B-1----:R-:W-:Y:S05]  /*4ed0*/  @!P0 BRA `(.L_x_78) ;  /* 0x0000004c00908947 */ /* 0x002fea0003800000 */
.L_x_77:
[----:B------:R-:W-:Y:S01]  /*4ee0*/  UISETP.NE.AND UP0, UPT, UR28, 0x1, UPT ;  /* 0x000000011c00788c */ /* 0x000fe2000bf05270 */
[----:B------:R-:W-:Y:S01]  /*4ef0*/  PLOP3.LUT P1, PT, PT, PT, PT, 0x80, 0x8 ;  /* 0x000000000008781c */ /* 0x000fe20003f2f070 */
[----:B------:R-:W-:Y:S02]  /*4f00*/  UIADD3 UR5, UPT, UPT, UR4, 0x1, URZ ;  /* 0x0000000104057890 */ /* 0x000fe4000fffe0ff */
[----:B------:R-:W-:Y:S02]  /*4f10*/  ULEA UR8, UR4, UR67, 0x6 ;  /* 0x0000004304087291 */ /* 0x000fe4000f8e30ff */
[----:B------:R-:W-:Y:S01]  /*4f20*/  UISETP.NE.AND UP1, UPT, UR5, 0x4, UPT ;  /* 0x000000040500788c */ /* 0x000fe2000bf25270 */
[----:B------:R-:W-:Y:S01]  /*4f30*/  PLOP3.LUT P0, PT, PT, PT, UP0, 0x80, 0x8 ;  /* 0x000000000008781c */ /* 0x000fe20003f0f008 */
[----:B------:R-:W-:Y:S02]  /*4f40*/  ULEA UR12, UR4, UR68, 0x6 ;  /* 0x00000044040c7291 */ /* 0x000fe4000f8e30ff */
[----:B------:R-:W-:Y:S02]  /*4f50*/  USEL UR6, URZ, 0x1, UP1 ;  /* 0x00000001ff067887 */ /* 0x000fe40008800000 */
[----:B------:R-:W-:Y:S02]  /*4f60*/  USEL UR27, UR5, URZ, UP1 ;  /* 0x000000ff051b7287 */ /* 0x000fe40008800000 */
[----:B------:R-:W-:Y:S02]  /*4f70*/  ULEA UR18, UR4, UR66, 0x9 ;  /* 0x0000004204127291 */ /* 0x000fe4000f8e48ff */
[----:B------:R-:W-:Y:S01]  /*4f80*/  @UP0 ULEA UR5, UR27, UR29, 0x3 ;  /* 0x0000001d1b050291 */ /* 0x000fe2000f8e18ff */
[----:B------:R-:W-:Y:S01]  /*4f90*/  LOP3.LUT R9, R9, UR6, RZ, 0x3c, !PT ;  /* 0x0000000609097c12 */ /* 0x000fe2000f8e3cff */
[----:B------:R-:W-:Y:S02]  /*4fa0*/  ULEA UR16, UR4, UR65, 0xb ;  /* 0x0000004104107291 */ /* 0x000fe4000f8e58ff */
[----:B------:R-:W-:Y:S01]  /*4fb0*/  UIADD3 UR4, UPT, UPT, UR8, 0x20, URZ ;  /* 0x0000002008047890 */ /* 0x000fe2000fffe0ff */
[----:B-1----:R-:W-:Y:S01]  /*4fc0*/  @P0 SHF.L.U32 R3, R9, 0x1f, RZ ;  /* 0x0000001f09030819 */ /* 0x002fe200000006ff */
[----:B------:R-:W-:Y:S02]  /*4fd0*/  UIADD3 UR6, UPT, UPT, UR12, 0x20, URZ ;  /* 0x000000200c067890 */ /* 0x000fe4000fffe0ff */
[----:B------:R-:W-:Y:S01]  /*4fe0*/  UISETP.NE.U32.AND UP0, UPT, UR9, URZ, UPT ;  /* 0x000000ff0900728c */ /* 0x000fe2000bf05070 */
[----:B------:R2:W3:Y:S01]  /*4ff0*/  @P0 SYNCS.PHASECHK.TRANS64.TRYWAIT P1, [UR5], R3 ;  /* 0x00000003ff0005a7 */ /* 0x0004e20008021105 */
[----:B------:R-:W-:Y:S02]  /*5000*/  UIADD3 UR10, UPT, UPT, UR18, 0x2, URZ ;  /* 0x00000002120a7890 */ /* 0x000fe4000fffe0ff */
[----:B------:R-:W-:Y:S02]  /*5010*/  UIADD3 UR22, UPT, UPT, UR18, 0x4, URZ ;  /* 0x0000000412167890 */ /* 0x000fe4000fffe0ff */
[----:B------:R-:W-:Y:S02]  /*5020*/  UIADD3 UR20, UPT, UPT, UR18, 0x100, URZ ;  /* 0x0000010012147890 */ /* 0x000fe4000fffe0ff */
[----:B------:R-:W-:Y:S02]  /*5030*/  UIADD3 UR14, UPT, UPT, UR18, 0x102, URZ ;  /* 0x00000102120e7890 */ /* 0x000fe4000fffe0ff */
[----:B------:R-:W-:Y:S02]  /*5040*/  UIADD3 UR26, UPT, UPT, UR26, 0x1, URZ ;  /* 0x000000011a1a7890 */ /* 0x000fe4000fffe0ff */
[----:B------:R-:W-:Y:S01]  /*5050*/  UIADD3 UR28, UPT, UPT, UR28, -0x1, URZ ;  /* 0xffffffff1c1c7890 */ /* 0x000fe2000fffe0ff */
[----:B------:R-:W-:Y:S01]  /*5060*/  UMOV UR9, 0x4008 ;  /* 0x0000400800097882 */ /* 0x000fe20000000000 */
[----:B------:R-:W-:Y:S01]  /*5070*/  UMOV UR5, 0x4008 ;  /* 0x0000400800057882 */ /* 0x000fe20000000000 */
[----:B------:R1:W-:Y:S01]  /*5080*/  UTCCP.T.S.2CTA.4x32dp128bit tmem[UR25+0x80], gdesc[UR8] ;  /* 0x00008008190079e7 */ /* 0x0003e20009300000 */
[----:B------:R4:W-:Y:S01]  /*5090*/  UTCCP.T.S.2CTA.4x32dp128bit tmem[UR25+0x84], gdesc[UR4] ;  /* 0x00008404190079e7 */ /* 0x0009e20009300000 */
[----:B------:R-:W-:Y:S01]  /*50a0*/  UMOV UR13, 0x4008 ;  /* 0x00004008000d7882 */ /* 0x000fe20000000000 */
[----:B------:R-:W-:Y:S01]  /*50b0*/  UMOV UR7, 0x4008 ;  /* 0x0000400800077882 */ /* 0x000fe20000000000 */
[----:B------:R2:W-:Y:S01]  /*50c0*/  UTCCP.T.S.2CTA.4x32dp128bit tmem[UR25+0x88], gdesc[UR12] ;  /* 0x0000880c190079e7 */ /* 0x0005e20009300000 */
[----:B------:R2:W-:Y:S01]  /*50d0*/  UTCCP.T.S.2CTA.4x32dp128bit tmem[UR25+0x8c], gdesc[UR6] ;  /* 0x00008c06190079e7 */ /* 0x0005e20009300000 */
[----:B------:R-:W-:Y:S01]  /*50e0*/  UMOV UR19, 0x40004040 ;  /* 0x4000404000137882 */ /* 0x000fe20000000000 */
[----:B------:R-:W-:Y:S01]  /*50f0*/  UMOV UR17, 0x40004040 ;  /* 0x4000404000117882 */ /* 0x000fe20000000000 */
[----:B------:R-:W-:Y:S01]  /*5100*/  UMOV UR11, 0x40004040 ;  /* 0x40004040000b7882 */ /* 0x000fe20000000000 */
[----:B------:R2:W-:Y:S01]  /*5110*/  UTCQMMA.2CTA gdesc[UR16], gdesc[UR18], tmem[UR24], tmem[UR46], idesc[UR47], tmem[UR48], UP0 ;  /* 0x00302e1210007dea */ /* 0x0005e20008200318 */
[----:B------:R-:W-:Y:S01]  /*5120*/  UISETP.NE.AND UP0, UPT, UR26, UR38, UPT ;  /* 0x000000261a00728c */ /* 0x000fe2000bf05270 */
[----:B------:R-:W-:Y:S01]  /*5130*/  UMOV UR23, 0x40004040 ;  /* 0x4000404000177882 */ /* 0x000fe20000000000 */
[----:B------:R-:W-:Y:S01]  /*5140*/  UMOV UR21, 0x40004040 ;  /* 0x4000404000157882 */ /* 0x000fe20000000000 */
[----:B-1----:R-:W-:Y:S02]  /*5150*/  UIADD3 UR8, UPT, UPT, UR16, 0x2, URZ ;  /* 0x0000000210087890 */ /* 0x002fe4000fffe0ff */
[----:B----4-:R-:W-:Y:S02]  /*5160*/  UIADD3 UR4, UPT, UPT, UR16, 0x4, URZ ;  /* 0x0000000410047890 */ /* 0x010fe4000fffe0ff */
[----:B--2---:R-:W-:Y:S02]  /*5170*/  UIADD3 UR12, UPT, UPT, UR18, 0x6, URZ ;  /* 0x00000006120c7890 */ /* 0x004fe4000fffe0ff */
[----:B------:R-:W-:Y:S01]  /*5180*/  UIADD3 UR6, UPT, UPT, UR16, 0x6, URZ ;  /* 0x0000000610067890 */ /* 0x000fe2000fffe0ff */
[----:B------:R-:W-:Y:S01]  /*5190*/  UMOV UR9, 0x40004040 ;  /* 0x4000404000097882 */ /* 0x000fe20000000000 */
[----:B------:R-:W-:Y:S01]  /*51a0*/  UMOV UR5, 0x40004040 ;  /* 0x4000404000057882 */ /* 0x000fe20000000000 */
[----:B------:R1:W-:Y:S01]  /*51b0*/  UTCQMMA.2CTA gdesc[UR8], gdesc[UR10], tmem[UR24], tmem[UR44], idesc[UR45], tmem[UR60], UPT ;  /* 0x003c2c0a08007dea */ /* 0x0003e2000ba00318 */
[----:B------:R-:W-:Y:S01]  /*51c0*/  UIADD3 UR17, UPT, UPT, UR15, 0x20, URZ ;  /* 0x000000200f117890 */ /* 0x000fe2000fffe0ff */
[----:B------:R2:W-:Y:S01]  /*51d0*/  UTCQMMA.2CTA gdesc[UR4], gdesc[UR22], tmem[UR24], tmem[UR42], idesc[UR43], tmem[UR58], UPT ;  /* 0x003a2a1604007dea */ /* 0x0005e2000ba00318 */
[----:B------:R-:W-:Y:S01]  /*51e0*/  UMOV UR13, 0x40004040 ;  /* 0x40004040000d7882 */ /* 0x000fe20000000000 */
[----:B------:R-:W-:Y:S01]  /*51f0*/  UMOV UR7, 0x40004040 ;  /* 0x4000404000077882 */ /* 0x000fe20000000000 */
[----:B------:R-:W-:Y:S01]  /*5200*/  UMOV UR15, 0x40004040 ;  /* 0x40004040000f7882 */ /* 0x000fe20000000000 */
[----:B------:R4:W-:Y:S01]  /*5210*/  UTCQMMA.2CTA gdesc[UR6], gdesc[UR12], tmem[UR24], tmem[UR40], idesc[UR41], tmem[UR56], UPT ;  /* 0x0038280c06007dea */ /* 0x0009e2000ba00318 */
[----:B-1----:R-:W-:Y:S02]  /*5220*/  UIADD3 UR8, UPT, UPT, UR16, 0x400, URZ ;  /* 0x0000040010087890 */ /* 0x002fe4000fffe0ff */
[----:B--2---:R-:W-:Y:S02]  /*5230*/  UIADD3 UR4, UPT, UPT, UR16, 0x402, URZ ;  /* 0x0000040210047890 */ /* 0x004fe4000fffe0ff */
[----:B------:R-:W-:Y:S02]  /*5240*/  UIADD3 UR22, UPT, UPT, UR18, 0x104, URZ ;  /* 0x0000010412167890 */ /* 0x000fe4000fffe0ff */
[----:B----4-:R-:W-:Y:S02]  /*5250*/  UIADD3 UR12, UPT, UPT, UR16, 0x404, URZ ;  /* 0x00000404100c7890 */ /* 0x010fe4000fffe0ff */
[----:B------:R-:W-:Y:S01]  /*5260*/  UIADD3 UR10, UPT, UPT, UR18, 0x106, URZ ;  /* 0x00000106120a7890 */ /* 0x000fe2000fffe0ff */
[----:B------:R1:W-:Y:S01]  /*5270*/  UTCQMMA.2CTA gdesc[UR8], gdesc[UR20], tmem[UR24], tmem[UR36], idesc[UR37], tmem[UR62], UPT ;  /* 0x003e241408007dea */ /* 0x0003e2000ba00318 */
[----:B------:R-:W-:Y:S01]  /*5280*/  UIADD3 UR6, UPT, UPT, UR16, 0x406, URZ ;  /* 0x0000040610067890 */ /* 0x000fe2000fffe0ff */
[----:B------:R2:W-:Y:S04]  /*5290*/  UTCQMMA.2CTA gdesc[UR4], gdesc[UR14], tmem[UR24], tmem[UR34], idesc[UR35], tmem[UR54], UPT ;  /* 0x0036220e04007dea */ /* 0x0005e8000ba00318 */
[----:B------:R4:W-:Y:S04]  /*52a0*/  UTCQMMA.2CTA gdesc[UR12], gdesc[UR22], tmem[UR24], tmem[UR32], idesc[UR33], tmem[UR52], UPT ;  /* 0x003420160c007dea */ /* 0x0009e8000ba00318 */
[----:B------:R4:W-:Y:S01]  /*52b0*/  UTCQMMA.2CTA gdesc[UR6], gdesc[UR10], tmem[UR24], tmem[UR30], idesc[UR31], tmem[UR50], UPT ;  /* 0x00321e0a06007dea */ /* 0x0009e2000ba00318 */
[----:B------:R4:W-:Y:S01]  /*52c0*/  UTCBAR.2CTA.MULTICAST [UR17], URZ, UR64 ;  /* 0x000000ff110073e9 */ /* 0x0009e20008200840 */
[----:B-1----:R-:W-:Y:S01]  /*52d0*/  UMOV UR9, 0x1 ;  /* 0x0000000100097882 */ /* 0x002fe20000000000 */
[----:B--2---:R-:W-:Y:S01]  /*52e0*/  UMOV UR4, UR27 ;  /* 0x0000001b00047c82 */ /* 0x004fe20008000000 */
[----:B------:R-:W-:Y:S05]  /*52f0*/  BRA.U UP0, `(.L_x_79) ;  /* 0xfffffff900e47547 */ /* 0x000fea000b83ffff */
.L_x_76:
[----:B------:R-:W-:Y:S01]  /*5300*/  UIADD3 UR4, UPT, UPT, UR71, 0xa0, URZ ;  /* 0x000000a047047890 */ /* 0x000fe2000fffe0ff */
[----:B------:R-:W-:-:S08]  /*5310*/  UMOV UR26, UR38 ;  /* 0x00000026001a7c82 */ /* 0x000fd00008000000 */
[----:B------:R2:W-:Y:S01]  /*5320*/  UTCBAR.2CTA.MULTICAST [UR4], URZ, UR76 ;  /* 0x000000ff040073e9 */ /* 0x0005e2000820084c */
[----:B------:R-:W-:Y:S02]  /*5330*/  NOP ;  /* 0x0000000000007918 */ /* 0x000fe40000000000 */
.L_x_74:
[----:B------:R-:W-:Y:S01]  /*5340*/  R2UR UR5, R90 ;  /* 0x000000005a0572ca */ /* 0x000fe200000e0000 */
[----:B--2---:R-:W-:Y:S01]  /*5350*/  UIADD3 UR4, UPT, UPT, UR72, 0x1, URZ ;  /* 0x0000000148047890 */ /* 0x004fe2000fffe0ff */
[----:B------:R-:W-:-:S03]  /*5360*/  ISETP.NE.AND P0, PT, R11, 0x2, PT ;  /* 0x000000020b00780c */ /* 0x000fc60003f05270 */
[----:B------:R-:W-:Y:S01]  /*5370*/  UISETP.NE.AND UP0, UPT, UR4, 0x2, UPT ;  /* 0x000000020400788c */ /* 0x000fe2000bf05270 */
[----:B-1----:R-:W-:Y:S02]  /*5380*/  SEL R3, RZ, 0x1, P0 ;  /* 0x00000001ff037807 */ /* 0x002fe40000000000 */
[----:B------:R-:W-:Y:S01]  /*5390*/  SEL R11, R11, RZ, P0 ;  /* 0x000000ff0b0b7207 */ /* 0x000fe20000000000 */
[----:B------:R-:W-:Y:S01]  /*53a0*/  USEL UR72, UR4, URZ, UP0 ;  /* 0x000000ff04487287 */ /* 0x000fe20008000000 */
[----:B------:R-:W-:-:S03]  /*53b0*/  LOP3.LUT R10, R10, R3, RZ, 0x3c, !PT ;  /* 0x000000030a0a7212 */ /* 0x000fc600078e3cff */
[----:B------:R-:W-:Y:S02]  /*53c0*/  UIADD3 UR28, UPT, UPT, UR69, UR5, URZ ;  /* 0x00000005451c7290 */ /* 0x000fe4000fffe0ff */
[----:B------:R-:W-:-:S06]  /*53d0*/  USEL UR5, URZ, 0x1, UP0 ;  /* 0x00000001ff057887 */ /* 0x000fcc0008000000 */
[----:B------:R-:W-:Y:S01]  /*53e0*/  LOP3.LUT R12, R12, UR5, RZ, 0x3c, !PT ;  /* 0x000000050c0c7c12 */ /* 0x000fe2000f8e3cff */
[----:B------:R-:W-:Y:S06]  /*53f0*/  BRA.U UP2, `(.L_x_80) ;  /* 0xfffffff102087547 */ /* 0x000fec000b83ffff */
[----:B------:R-:W1:Y:S01]  /*5400*/  S2UR UR8, SR_CgaCtaId ;  /* 0x00000000000879c3 */ /* 0x000e620000008800 */
[----:B------:R-:W-:Y:S02]  /*5410*/  ELECT P0, URZ, PT ;  /* 0x0000000000ff782f */ /* 0x000fe40003800000 */
[----:B------:R-:W-:Y:S01]  /*5420*/  R2UR UR5, R2 ;  /* 0x00000000020572ca */ /* 0x000fe200000e0000 */
[----:B------:R-:W-:Y:S01]  /*5430*/  UMOV UR4, 0x40 ;  /* 0x0000004000047882 */ /* 0x000fe20000000000 */
[----:B------:R-:W-:-:S03]  /*5440*/  IMAD.MOV.U32 R2, RZ, RZ, 0x1 ;  /* 0x00000001ff027424 */ /* 0x000fc600078e00ff */
[----:B------:R-:W-:Y:S08]  /*5450*/  UVIRTCOUNT.DEALLOC.SMPOOL 0x80 ;  /* 0x000000800000784c */ /* 0x000ff00000000000 */
[----:B------:R-:W-:Y:S02]  /*5460*/  UISETP.NE.AND UP0, UPT, UR5, URZ, UPT ;  /* 0x000000ff0500728c */ /* 0x000fe4000bf05270 */
[----:B-1----:R-:W-:-:S09]  /*5470*/  ULEA UR8, UR8, UR4, 0x18 ;  /* 0x0000000408087291 */ /* 0x002fd2000f8ec0ff */
[----:B------:R1:W-:Y:S01]  /*5480*/  @P0 STS.U8 [UR8+0x1c], R2 ;  /* 0x00001c02ff000988 */ /* 0x0003e20008000008 */
[----:B------:R-:W-:Y:S05]  /*5490*/  BRA.U UP0, `(.L_x_81) ;  /* 0x0000000100587547 */ /* 0x000fea000b800000 */
[----:B------:R-:W-:Y:S01]  /*54a0*/  UIADD3 UR5, UPT, UPT, UR29, 0xb0, URZ ;  /* 0x000000b01d057890 */ /* 0x000fe2000fffe0ff */
[----:B------:R-:W-:-:S03]  /*54b0*/  SHF.L.U32 R3, R12, 0x1f, RZ ;  /* 0x0000001f0c037819 */ /* 0x000fc600000006ff */
[----:B------:R-:W-:-:S09]  /*54c0*/  ULEA UR4, UR72, UR5, 0x3 ;  /* 0x0000000548047291 */ /* 0x000fd2000f8e18ff */
[----:B------:R-:W2:Y:S02]  /*54d0*/  SYNCS.PHASECHK.TRANS64.TRYWAIT P0, [UR4], R3 ;  /* 0x00000003ff0075a7 */ /* 0x000ea40008001104 */
[----:B--2---:R-:W-:Y:S05]  /*54e0*/  @!P0 BRA `(.L_x_82) ;  /* 0x0000004800248947 */ /* 0x004fea0003800000 */
.L_x_160:
[----:B------:R-:W-:-:S04]  /*54f0*/  UIADD3 UR4, UPT, UPT, UR72, 0x1, URZ ;  /* 0x0000000148047890 */ /* 0x000fc8000fffe0ff */
[----:B------:R-:W-:-:S04]  /*5500*/  UISETP.NE.AND UP1, UPT, UR4, 0x2, UPT ;  /* 0x000000020400788c */ /* 0x000fc8000bf25270 */
[----:B----4-:R-:W-:Y:S02]  /*5510*/  USEL UR6, URZ, 0x1, UP1 ;  /* 0x00000001ff067887 */ /* 0x010fe40008800000 */
[----:B------:R-:W-:-:S04]  /*5520*/  USEL UR4, UR4, URZ, UP1 ;  /* 0x000000ff04047287 */ /* 0x000fc80008800000 */
[----:B------:R-:W-:Y:S01]  /*5530*/  ULEA UR4, UR4, UR5, 0x3 ;  /* 0x0000000504047291 */ /* 0x000fe2000f8e18ff */
[----:B-1----:R-:W-:-:S04]  /*5540*/  LOP3.LUT R3, R12, UR6, RZ, 0x3c, !PT ;  /* 0x000000060c037c12 */ /* 0x002fc8000f8e3cff */
[----:B------:R-:W-:Y:S01]  /*5550*/  SHF.L.U32 R3, R3, 0x1f, RZ ;  /* 0x0000001f03037819 */ /* 0x000fe200000006ff */
[----:B------:R-:W-:-:S04]  /*5560*/  IMAD.U32 R2, RZ, RZ, UR4 ;  /* 0x00000004ff027e24 */ /* 0x000fc8000f8e00ff */
[----:B------:R1:W2:Y:S03]  /*5570*/  SYNCS.PHASECHK.TRANS64.TRYWAIT P0, [R2+URZ], R3 ;  /* 0x00000003020075a7 */ /* 0x0002a600080011ff */
[----:B--2---:R-:W-:Y:S05]  /*5580*/  @!P0 NANOSLEEP.SYNCS 0x989680 ;  /* 0x009896800000895d */ /* 0x004fea0003900000 */
[----:B------:R-:W2:Y:S02]  /*5590*/  @!P0 SYNCS.PHASECHK.TRANS64 P0, [R2+URZ], R3 ;  /* 0x00000003020085a7 */ /* 0x000ea400080010ff */
[----:B--2---:R-:W-:Y:S05]  /*55a0*/  @P0 BRA `(.L_x_83) ;  /* 0x0000000000240947 */ /* 0x004fea0003800000 */
.L_x_84:
[----:B--2---:R2:W4:Y:S02]  /*55b0*/  SYNCS.PHASECHK.TRANS64.TRYWAIT P0, [R2+URZ], R3 ;  /* 0x00000003020075a7 */ /* 0x00452400080011ff */
[----:B----4-:R-:W-:Y:S05]  /*55c0*/  @!P0 NANOSLEEP.SYNCS 0x989680 ;  /* 0x009896800000895d */ /* 0x010fea0003900000 */
[----:B------:R-:W4:Y:S02]  /*55d0*/  @!P0 SYNCS.PHASECHK.TRANS64 P0, [R2+URZ], R3 ;  /* 0x00000003020085a7 */ /* 0x000f2400080010ff */
[----:B----4-:R-:W-:Y:S05]  /*55e0*/  @!P0 BRA `(.L_x_84) ;  /* 0xfffffffc00f08947 */ /* 0x010fea000383ffff */
[----:B------:R-:W-:Y:S05]  /*55f0*/  BRA `(.L_x_83) ;  /* 0x0000000000107947 */ /* 0x000fea0003800000 */
.L_x_81:
[----:B------:R-:W-:Y:S01]  /*5600*/  R2UR UR5, R0 ;  /* 0x00000000000572ca */ /* 0x000fe200000e0000 */
[----:B------:R-:W-:-:S12]  /*5610*/  UIADD3 UR4, UPT, UPT, UR29, 0xe0, URZ ;  /* 0x000000e01d047890 */ /* 0x000fd8000fffe0ff */
[----:B------:R-:W-:-:S09]  /*5620*/  UPRMT UR4, UR5, 0x654, UR4 ;  /* 0x0000065405047896 */ /* 0x000fd20008000004 */
[----:B------:R-:W-:Y:S03]  /*5630*/  SYNCS.ARRIVE.TRANS64.RED.A1T0 RZ, [UR4], RZ ;  /* 0x000000ffffff79a7 */ /* 0x000fe60008100404 */
.L_x_83:
[----:B-12---:R-:W-:Y:S01]  /*5640*/  SHF.L.U32 R3, RZ, 0x1f, RZ ;  /* 0x0000001fff037819 */ /* 0x006fe200000006ff */
[----:B------:R-:W-:Y:S01]  /*5650*/  UIADD3 UR4, UPT, UPT, UR29, 0xe0, URZ ;  /* 0x000000e01d047890 */ /* 0x000fe2000fffe0ff */
[----:B------:R-:W-:Y:S02]  /*5660*/  PLOP3.LUT P0, PT, PT, PT, UP0, 0x80, 0x8 ;  /* 0x000000000008781c */ /* 0x000fe40003f0f008 */
[----:B---3--:R-:W1:Y:S02]  /*5670*/  SYNCS.PHASECHK.TRANS64.TRYWAIT P1, [UR29+0xe0], R3 ;  /* 0x0000e003ff0075a7 */ /* 0x008e64000802111d */
[----:B-1----:R-:W-:Y:S09]  /*5680*/  @!P1 BRA `(.L_x_85) ;  /* 0x0000004400d49947 */ /* 0x002ff20003800000 */
.L_x_162:
[----:B------:R-:W-:Y:S01]  /*5690*/  R2UR UR5, R0 ;  /* 0x00000000000572ca */ /* 0x000fe200000e0000 */
[----:B----4-:R-:W-:-:S12]  /*56a0*/  UMOV UR6, 0x1 ;  /* 0x0000000100067882 */ /* 0x010fd80000000000 */
[----:B------:R-:W-:-:S03]  /*56b0*/  @!UP0 UPRMT UR4, UR5, 0x654, UR4 ;  /* 0x0000065405048896 */ /* 0x000fc60008000004 */
[----:B------:R-:W-:-:S06]  /*56c0*/  UMOV UR5, 0xffff ;  /* 0x0000ffff00057882 */ /* 0x000fcc0000000000 */
[----:B------:R-:W-:Y:S01]  /*56d0*/  @!P0 SYNCS.ARRIVE.TRANS64.RED.A1T0 RZ, [UR4], RZ ;  /* 0x000000ffffff89a7 */ /* 0x000fe20008100404 */
[----:B------:R-:W-:Y:S01]  /*56e0*/  NOP ;  /* 0x0000000000007918 */ /* 0x000fe20000000000 */
[----:B------:R-:W2:Y:S01]  /*56f0*/  LDS R0, [UR8+0x14] ;  /* 0x00001408ff007984 */ /* 0x000ea20008000800 */
[----:B------:R-:W-:-:S04]  /*5700*/  ULOP3.LUT UR4, UR25, 0xffff, URZ, 0xc0, !UPT ;  /* 0x0000ffff19047892 */ /* 0x000fc8000f8ec0ff */
[----:B------:R-:W-:-:S04]  /*5710*/  USHF.R.U32.HI UR4, URZ, 0x5, UR4 ;  /* 0x00000005ff047899 */ /* 0x000fc80008011604 */
[----:B------:R-:W-:Y:S02]  /*5720*/  USHF.L.U32 UR5, UR5, UR4, URZ ;  /* 0x0000000405057299 */ /* 0x000fe400080006ff */
[----:B------:R-:W-:-:S04]  /*5730*/  USHF.L.U32 UR4, UR6, UR4, URZ ;  /* 0x0000000406047299 */ /* 0x000fc800080006ff */
[----:B--2---:R-:W-:-:S04]  /*5740*/  LOP3.LUT R0, R0, UR5, RZ, 0xc0, !PT ;  /* 0x0000000500007c12 */ /* 0x004fc8000f8ec0ff */
[----:B------:R-:W-:-:S13]  /*5750*/  ISETP.NE.AND P0, PT, R0, UR5, PT ;  /* 0x0000000500007c0c */ /* 0x000fda000bf05270 */
[----:B------:R-:W-:Y:S05]  /*5760*/  @P0 BRA `(.L_x_86) ;  /* 0x0000000000580947 */ /* 0x000fea0003800000 */
[----:B------:R-:W2:Y:S02]  /*5770*/  LDS R0, [UR8+0x18] ;  /* 0x00001808ff007984 */ /* 0x000ea40008000800 */
[----:B--2---:R-:W-:-:S04]  /*5780*/  LOP3.LUT R0, R0, UR4, RZ, 0xc0, !PT ;  /* 0x0000000400007c12 */ /* 0x004fc8000f8ec0ff */
[----:B------:R-:W-:-:S13]  /*5790*/  ISETP.NE.AND P0, PT, R0, UR4, PT ;  /* 0x0000000400007c0c */ /* 0x000fda000bf05270 */
[----:B------:R-:W-:Y:S05]  /*57a0*/  @P0 BRA `(.L_x_87) ;  /* 0x00000000003c0947 */ /* 0x000fea0003800000 */
[----:B-1----:R-:W1:Y:S01]  /*57b0*/  S2R R2, SR_LANEID ;  /* 0x0000000000027919 */ /* 0x002e620000000000 */
[----:B------:R-:W-:Y:S01]  /*57c0*/  ULOP3.LUT UR5, URZ, UR5, URZ, 0x33, !UPT ;  /* 0x00000005ff057292 */ /* 0x000fe2000f8e33ff */
[----:B------:R-:W-:Y:S01]  /*57d0*/  LOP3.LUT R4, RZ, UR4, RZ, 0x33, !PT ;  /* 0x00000004ff047c12 */ /* 0x000fe2000f8e33ff */
[----:B------:R-:W-:Y:S02]  /*57e0*/  VOTEU.ANY UR4, UPT, PT ;  /* 0x0000000000047886 */ /* 0x000fe400038e0100 */
[----:B------:R-:W-:Y:S01]  /*57f0*/  UFLO.U32 UR4, UR4 ;  /* 0x00000004000472bd */ /* 0x000fe200080e0000 */
[----:B------:R-:W2:Y:S01]  /*5800*/  REDUX UR6, R4 ;  /* 0x00000000040673c4 */ /* 0x000ea20000000000 */
[----:B------:R-:W-:-:S06]  /*5810*/  IMAD.U32 R0, RZ, RZ, UR5 ;  /* 0x00000005ff007e24 */ /* 0x000fcc000f8e00ff */
[----:B------:R3:W-:Y:S01]  /*5820*/  UTCATOMSWS.AND URZ, UR5 ;  /* 0x0000000500ff79e3 */ /* 0x0007e20008000000 */
[----:B------:R-:W4:Y:S01]  /*5830*/  REDUX UR7, R0 ;  /* 0x00000000000773c4 */ /* 0x000f220000000000 */
[----:B-1----:R-:W-:Y:S01]  /*5840*/  ISETP.EQ.U32.AND P0, PT, R2, UR4, PT ;  /* 0x0000000402007c0c */ /* 0x002fe2000bf02070 */
[----:B--2---:R-:W-:Y:S01]  /*5850*/  IMAD.U32 R2, RZ, RZ, UR6 ;  /* 0x00000006ff027e24 */ /* 0x004fe2000f8e00ff */
[----:B----4-:R-:W-:-:S11]  /*5860*/  MOV R3, UR7 ;  /* 0x0000000700037c02 */ /* 0x010fd60008000f00 */
[----:B------:R3:W-:Y:S04]  /*5870*/  @P0 ATOMS.AND RZ, [UR8+0x14], R3 ;  /* 0x00001403ffff098c */ /* 0x0007e8000a800008 */
[----:B------:R3:W-:Y:S01]  /*5880*/  @P0 ATOMS.AND RZ, [UR8+0x18], R2 ;  /* 0x00001802ffff098c */ /* 0x0007e2000a800008 */
[----:B------:R-:W-:Y:S05]  /*5890*/  BRA `(.L_x_88) ;  /* 0x0000000000147947 */ /* 0x000fea0003800000 */
.L_x_87:
[----:B-1----:R-:W-:Y:S02]  /*58a0*/  MOV R2, 0x58c0 ;  /* 0x000058c000027802 */ /* 0x002fe40000000f00 */
[----:B-----5:R-:W-:Y:S05]  /*58b0*/  CALL.REL.NOINC `($__internal_0_$__cuda_sm10x_tcgen05_guardrail_trap_col_being_dealloced_not_returned_by_alloc) ;  /* 0x00000048003c7944 */ /* 0x020fea0003c00000 */
[----:B------:R-:W-:Y:S05]  /*58c0*/  BRA `(.L_x_88) ;  /* 0x0000000000087947 */ /* 0x000fea0003800000 */
.L_x_86:
[----:B-1----:R-:W-:Y:S02]  /*58d0*/  MOV R2, 0x58f0 ;  /* 0x000058f000027802 */ /* 0x002fe40000000f00 */
[----:B-----5:R-:W-:Y:S05]  /*58e0*/  CALL.REL.NOINC `($__internal_2_$__cuda_sm10x_tcgen05_guardrail_trap_unallocated_columns_being_dealloced) ;  /* 0x0000004800487944 */ /* 0x020fea0003c00000 */
.L_x_88:
[----:B------:R-:W-:Y:S01]  /*58f0*/  NOP ;  /* 0x0000000000007918 */ /* 0x000fe20000000000 */
[----:B---3--:R-:W-:Y:S05]  /*5900*/  EXIT ;  /* 0x000000000000794d */ /* 0x008fea0003800000 */
.L_x_59:
[----:B------:R-:W-:-:S09]  /*5910*/  UISETP.NE.OR UP0, UPT, UR24, 0x3, !UP5 ;  /* 0x000000031800788c */ /* 0x000fd2000ef05670 */
[----:B------:R-:W-:Y:S05]  /*5920*/  BRA.U UP0, `(.L_x_89) ;  /* 0x0000000d00fc7547 */ /* 0x000fea000b800000 */
[----:B------:R-:W1:Y:S01]  /*5930*/  LDCU UR29, c[0x0][0x370] ;  /* 0x00006e00ff1d77ac */ /* 0x000e620008000800 */
[----:B------:R-:W-:Y:S01]  /*5940*/  R2UR UR6, R92 ;  /* 0x000000005c0672ca */ /* 0x000fe200000e0000 */
[----:B------:R-:W2:Y:S01]  /*5950*/  LDC.64 R16, c[0x0][0x348] ;  /* 0x0000d200ff107b82 */ /* 0x000ea20000000a00 */
[----:B------:R-:W-:Y:S01]  /*5960*/  HFMA2 R13, -RZ, RZ, 0, 0 ;  /* 0x00000000ff0d7431 */ /* 0x000fe200000001ff */
[----:B------:R-:W1:Y:S01]  /*5970*/  LDCU.128 UR32, c[0x0][0xf10] ;  /* 0x0001e200ff2077ac */ /* 0x000e620008000c00 */
[----:B------:R-:W-:Y:S01]  /*5980*/  IMAD.MOV.U32 R15, RZ, RZ, 0x1 ;  /* 0x00000001ff0f7424 */ /* 0x000fe200078e00ff */
[----:B------:R-:W-:Y:S01]  /*5990*/  MOV R7, 0x2000 ;  /* 0x0000200000077802 */ /* 0x000fe20000000f00 */
[----:B------:R-:W-:Y:S01]  /*59a0*/  IMAD.MOV.U32 R14, RZ, RZ, RZ ;  /* 0x000000ffff0e7224 */ /* 0x000fe200078e00ff */
[----:B------:R-:W3:Y:S02]  /*59b0*/  LDCU UR27, c[0x0][0x374] ;  /* 0x00006e80ff1b77ac */ /* 0x000ee40008000800 */
[----:B------:R-:W4:Y:S01]  /*59c0*/  LDC.64 R2, c[0x0][0xc88] ;  /* 0x00032200ff027b82 */ /* 0x000f220000000a00 */
[----:B------:R-:W3:Y:S01]  /*59d0*/  LDCU UR15, c[0x0][0xf0c] ;  /* 0x0001e180ff0f77ac */ /* 0x000ee20008000800 */
[----:B------:R-:W3:Y:S06]  /*59e0*/  LDCU UR36, c[0x0][0xf20] ;  /* 0x0001e400ff2477ac */ /* 0x000eec0008000800 */
[----:B------:R-:W2:Y:S01]  /*59f0*/  LDC.64 R4, c[0x0][0xc90] ;  /* 0x00032400ff047b82 */ /* 0x000ea20000000a00 */
[----:B------:R-:W3:Y:S01]  /*5a00*/  LDCU UR4, c[0x0][0xf30] ;  /* 0x0001e600ff0477ac */ /* 0x000ee20008000800 */
[----:B------:R-:W-:Y:S01]  /*5a10*/  UMOV UR24, 0x400 ;  /* 0x0000040000187882 */ /* 0x000fe20000000000 */
[----:B------:R-:W-:-:S02]  /*5a20*/  UPLOP3.LUT UP3, UPT, UPT, UPT, UPT, 0x40, 0x4 ;  /* 0x000000000004789c */ /* 0x000fc40003f6e870 */
[----:B------:R-:W-:Y:S02]  /*5a30*/  ULEA UR24, UR6, UR24, 0x18 ;  /* 0x0000001806187291 */ /* 0x000fe4000f8ec0ff */
[----:B-1----:R-:W-:Y:S02]  /*5a40*/  UIMAD.WIDE.U32 UR6, UR29, UR32, URZ ;  /* 0x000000201d0672a5 */ /* 0x002fe4000f8e00ff */
[----:B---3--:R-:W-:Y:S02]  /*5a50*/  UIMAD.WIDE.U32 UR8, UR27, UR35, URZ ;  /* 0x000000231b0872a5 */ /* 0x008fe4000f8e00ff */
[----:B------:R-:W-:Y:S02]  /*5a60*/  UISETP.GE.AND UP0, UPT, UR39, 0x1, UPT ;  /* 0x000000012700788c */ /* 0x000fe4000bf06270 */
[----:B------:R-:W-:Y:S01]  /*5a70*/  UISETP.NE.AND UP4, UPT, UR39, 0x1, UPT ;  /* 0x000000012700788c */ /* 0x000fe2000bf85270 */
[----:B------:R-:W-:Y:S02]  /*5a80*/  UMOV UR6, UR7 ;  /* 0x0000000700067c82 */ /* 0x000fe40008000000 */
[----:B------:R-:W-:Y:S01]  /*5a90*/  UMOV UR30, UR9 ;  /* 0x00000009001e7c82 */ /* 0x000fe20008000000 */
[----:B------:R-:W1:Y:S01]  /*5aa0*/  LDCU.64 UR16, c[0x0][0xf28] ;  /* 0x0001e500ff1077ac */ /* 0x000e620008000a00 */
[----:B------:R-:W-:-:S02]  /*5ab0*/  UISETP.NE.AND UP6, UPT, UR15, 0x1, UPT ;  /* 0x000000010f00788c */ /* 0x000fc4000bfc5270 */
[----:B------:R-:W-:Y:S02]  /*5ac0*/  UISETP.NE.AND UP5, UPT, UR34, 0x1, UPT ;  /* 0x000000012200788c */ /* 0x000fe4000bfa5270 */
[----:B------:R-:W-:Y:S02]  /*5ad0*/  USHF.R.U32.HI UR31, URZ, UR33, UR6 ;  /* 0x00000021ff1f7299 */ /* 0x000fe40008011606 */
[----:B------:R-:W-:Y:S02]  /*5ae0*/  USHF.R.U32.HI UR30, URZ, UR36, UR30 ;  /* 0x00000024ff1e7299 */ /* 0x000fe4000801161e */
[----:B------:R-:W-:Y:S01]  /*5af0*/  UISETP.NE.AND UP2, UPT, UR4, 0x1, UPT ;  /* 0x000000010400788c */ /* 0x000fe2000bf45270 */
[----:B------:R-:W-:-:S10]  /*5b00*/  UMOV UR12, URZ ;  /* 0x000000ff000c7c82 */ /* 0x000fd40008000000 */
.L_x_98:
[C---:B------:R-:W-:Y:S02]  /*5b10*/  LEA R12, R14.reuse, UR24, 0x3 ;  /* 0x000000180e0c7c11 */ /* 0x040fe4000f8e18ff */
[----:B------:R-:W-:Y:S02]  /*5b20*/  SHF.L.U32 R9, R13, 0x1f, RZ ;  /* 0x0000001f0d097819 */ /* 0x000fe400000006ff */
[----:B------:R-:W-:Y:S02]  /*5b30*/  LEA R10, R14, UR24, 0x4 ;  /* 0x000000180e0a7c11 */ /* 0x000fe4000f8e20ff */
[----:B---3--:R-:W3:Y:S02]  /*5b40*/  SYNCS.PHASECHK.TRANS64.TRYWAIT P0, [R12+URZ+0x80], R9 ;  /* 0x000080090c0075a7 */ /* 0x008ee400080011ff */
[----:B---3--:R-:W-:Y:S05]  /*5b50*/  @!P0 BRA `(.L_x_90) ;  /* 0x0000004000b88947 */ /* 0x008fea0003800000 */
.L_x_163:
[----:B---3--:R-:W3:Y:S01]  /*5b60*/  LDS.128 R8, [R10+0xf0] ;  /* 0x0000f0000a087984 */ /* 0x008ee20000000c00 */
[----:B------:R-:W-:Y:S01]  /*5b70*/  UISETP.GE.AND UP0, UPT, UR39, 0x1, UPT ;  /* 0x000000012700788c */ /* 0x000fe2000bf06270 */
[----:B------:R-:W-:Y:S01]  /*5b80*/  @!PT LDS RZ, [RZ] ;  /* 0x00000000fffff984 */ /* 0x000fe20000000800 */
[----:B------:R-:W-:Y:S01]  /*5b90*/  @!PT LDS RZ, [RZ] ;  /* 0x00000000fffff984 */ /* 0x000fe20000000800 */
[----:B------:R-:W-:Y:S01]  /*5ba0*/  @!PT LDS RZ, [RZ] ;  /* 0x00000000fffff984 */ /* 0x000fe20000000800 */
[----:B------:R-:W-:Y:S01]  /*5bb0*/  @!PT LDS RZ, [RZ] ;  /* 0x00000000fffff984 */ /* 0x000fe20000000800 */
[----:B------:R1:W-:Y:S06]  /*5bc0*/  MEMBAR.ALL.CTA ;  /* 0x0000000000007992 */ /* 0x0003ec0000008000 */
[----:B-1----:R-:W1:Y:S01]  /*5bd0*/  FENCE.VIEW.ASYNC.S ;  /* 0x00000000000073c6 */ /* 0x002e620000000000 */
[----:B---3--:R-:W-:Y:S11]  /*5be0*/  LOP3.LUT P0, RZ, R10, 0x1, RZ, 0xc0, !PT ;  /* 0x000000010aff7812 */ /* 0x008ff6000780c0ff */
[----:B------:R-:W-:Y:S02]  /*5bf0*/  @!UPT UIADD3 URZ, UPT, UPT, URZ, URZ, URZ ;  /* 0x000000fffffff290 */ /* 0x000fe4000fffe0ff */
[----:B-1----:R-:W-:Y:S01]  /*5c00*/  VOTEU.ANY UP1, P0 ;  /* 0x0000000000ff7886 */ /* 0x002fe20000020100 */
[----:B------:R-:W-:Y:S11]  /*5c10*/  PLOP3.LUT P0, PT, PT, PT, UP1, 0x80, 0x8 ;  /* 0x000000000008781c */ /* 0x000ff60003f0f018 */
[----:B------:R-:W-:Y:S02]  /*5c20*/  @!UPT UIADD3 URZ, UPT, UPT, URZ, URZ, URZ ;  /* 0x000000fffffff290 */ /* 0x000fe4000fffe0ff */
[----:B------:R-:W-:Y:S02]  /*5c30*/  @P0 SHF.R.U32.HI R0, RZ, 0x10, R9 ;  /* 0x00000010ff000819 */ /* 0x000fe40000011609 */
[----:B------:R-:W-:Y:S02]  /*5c40*/  @P0 MOV R6, R8 ;  /* 0x0000000800060202 */ /* 0x000fe40000000f00 */
[----:B------:R-:W-:Y:S01]  /*5c50*/  @P0 R2UR UR4, R0 ;  /* 0x00000000000402ca */ /* 0x000fe200000e0000 */
[----:B------:R-:W-:Y:S01]  /*5c60*/  VIADD R0, R12, 0x90 ;  /* 0x000000900c007836 */ /* 0x000fe20000000000 */
[----:B------:R-:W-:Y:S02]  /*5c70*/  @P0 LOP3.LUT R8, R9, 0xffff, RZ, 0xc0, !PT ;  /* 0x0000ffff09080812 */ /* 0x000fe400078ec0ff */
[----:B------:R-:W-:Y:S02]  /*5c80*/  @P0 R2UR UR6, R6 ;  /* 0x00000000060602ca */ /* 0x000fe400000e0000 */
[----:B------:R-:W-:Y:S02]  /*5c90*/  PRMT R0, RZ, 0x654, R0 ;  /* 0x00000654ff007816 */ /* 0x000fe40000000000 */
[----:B------:R-:W-:Y:S02]  /*5ca0*/  @P0 R2UR UR5, R8 ;  /* 0x00000000080502ca */ /* 0x000fe400000e0000 */
[----:B------:R1:W-:Y:S03]  /*5cb0*/  SYNCS.ARRIVE.TRANS64.RED.A1T0 RZ, [R0+URZ], RZ ;  /* 0x000000ff00ff79a7 */ /* 0x0003e600081004ff */
[----:B------:R-:W-:Y:S04]  /*5cc0*/  @UP1 UMOV UR26, UR4 ;  /* 0x00000004001a1c82 */ /* 0x000fe80008000000 */
[----:B------:R-:W-:Y:S04]  /*5cd0*/  @UP1 UMOV UR14, UR6 ;  /* 0x00000006000e1c82 */ /* 0x000fe80008000000 */
[----:B------:R-:W-:Y:S01]  /*5ce0*/  @UP1 UMOV UR13, UR5 ;  /* 0x00000005000d1c82 */ /* 0x000fe20008000000 */
[----:B------:R-:W-:Y:S05]  /*5cf0*/  BRA.U !UP0, `(.L_x_91) ;  /* 0x0000000108a47547 */ /* 0x000fea000b800000 */
[----:B------:R-:W-:Y:S02]  /*5d00*/  UIMAD.WIDE.U32 UR8, UR13, UR35, URZ ;  /* 0x000000230d0872a5 */ /* 0x000fe4000f8e00ff */
[----:B------:R-:W-:Y:S02]  /*5d10*/  UIMAD.WIDE.U32 UR10, UR14, UR32, URZ ;  /* 0x000000200e0a72a5 */ /* 0x000fe4000f8e00ff */
[----:B------:R-:W-:Y:S02]  /*5d20*/  USEL UR4, UR27, UR30, !UP5 ;  /* 0x0000001e1b047287 */ /* 0x000fe4000e800000 */
[----:B------:R-:W-:Y:S02]  /*5d30*/  USEL UR7, UR29, UR31, !UP6 ;  /* 0x0000001f1d077287 */ /* 0x000fe4000f000000 */
[----:B------:R-:W-:Y:S02]  /*5d40*/  UIMAD.WIDE.U32 UR18, UR4, UR16, URZ ;  /* 0x00000010041272a5 */ /* 0x000fe4000f8e00ff */
[----:B------:R-:W-:Y:S01]  /*5d50*/  UIMAD.WIDE.U32 UR20, UR7, UR16, URZ ;  /* 0x00000010071472a5 */ /* 0x000fe2000f8e00ff */
[----:B------:R-:W-:Y:S02]  /*5d60*/  UMOV UR5, UR9 ;  /* 0x0000000900057c82 */ /* 0x000fe40008000000 */
[----:B------:R-:W-:Y:S03]  /*5d70*/  USHF.R.U32.HI UR6, URZ, UR36, UR5 ;  /* 0x00000024ff067299 */ /* 0x000fe60008011605 */
[----:B------:R-:W-:Y:S01]  /*5d80*/  UMOV UR5, UR11 ;  /* 0x0000000b00057c82 */ /* 0x000fe20008000000 */
[----:B------:R-:W-:Y:S02]  /*5d90*/  USEL UR6, UR13, UR6, !UP5 ;  /* 0x000000060d067287 */ /* 0x000fe4000e800000 */
[----:B------:R-:W-:Y:S02]  /*5da0*/  USHF.R.U32.HI UR8, URZ, UR33, UR5 ;  /* 0x00000021ff087299 */ /* 0x000fe40008011605 */
[----:B------:R-:W-:Y:S01]  /*5db0*/  UIMAD.WIDE.U32 UR10, UR6, UR16, URZ ;  /* 0x00000010060a72a5 */ /* 0x000fe2000f8e00ff */
[----:B------:R-:W-:Y:S02]  /*5dc0*/  UMOV UR5, UR19 ;  /* 0x0000001300057c82 */ /* 0x000fe40008000000 */
[----:B------:R-:W-:Y:S03]  /*5dd0*/  @UP4 USHF.R.U32.HI UR4, URZ, UR17, UR5 ;  /* 0x00000011ff044299 */ /* 0x000fe60008011605 */
[----:B------:R-:W-:Y:S01]  /*5de0*/  UMOV UR5, UR21 ;  /* 0x0000001500057c82 */ /* 0x000fe20008000000 */
[----:B------:R-:W-:Y:S02]  /*5df0*/  UIMAD UR4, UR39, UR4, URZ ;  /* 0x00000004270472a4 */ /* 0x000fe4000f8e02ff */
[----:B------:R-:W-:Y:S02]  /*5e00*/  @UP4 USHF.R.U32.HI UR7, URZ, UR17, UR5 ;  /* 0x00000011ff074299 */ /* 0x000fe40008011605 */
[----:B------:R-:W-:Y:S02]  /*5e10*/  USEL UR5, UR14, UR8, !UP6 ;  /* 0x000000080e057287 */ /* 0x000fe4000f000000 */
[----:B------:R-:W-:Y:S02]  /*5e20*/  UIMAD UR8, UR39, UR7, URZ ;  /* 0x00000007270872a4 */ /* 0x000fe4000f8e02ff */
[----:B------:R-:W-:Y:S03]  /*5e30*/  UISETP.GE.AND UP0, UPT, UR6, UR4, UPT ;  /* 0x000000040600728c */ /* 0x000fe6000bf06270 */
[----:B------:R-:W-:Y:S01]  /*5e40*/  UMOV UR4, UR11 ;  /* 0x0000000b00047c82 */ /* 0x000fe20008000000 */
[----:B------:R-:W-:Y:S02]  /*5e50*/  UISETP.GE.OR UP0, UPT, UR5, UR8, UP0 ;  /* 0x000000080500728c */ /* 0x000fe40008706670 */
[----:B------:R-:W-:Y:S02]  /*5e60*/  USHF.R.U32.HI UR4, URZ, UR17, UR4 ;  /* 0x00000011ff047299 */ /* 0x000fe40008011604 */
[----:B------:R-:W-:Y:S02]  /*5e70*/  UIMAD.WIDE.U32 UR8, UR5, UR16, URZ ;  /* 0x00000010050872a5 */ /* 0x000fe4000f8e00ff */
[----:B------:R-:W-:Y:S04]  /*5e80*/  USEL UR10, UR6, UR4, !UP4 ;  /* 0x00000004060a7287 */ /* 0x000fe8000e000000 */
[----:B------:R-:W-:Y:S01]  /*5e90*/  UIADD3 UR11, UPT, UPT, -UR10, URZ, URZ ;  /* 0x000000ff0a0b7290 */ /* 0x000fe2000fffe1ff */
[----:B------:R-:W-:Y:S02]  /*5ea0*/  @!UP0 UMOV UR4, UR9 ;  /* 0x0000000900048c82 */ /* 0x000fe40008000000 */
[----:B------:R-:W-:Y:S02]  /*5eb0*/  @!UP0 USHF.R.U32.HI UR4, URZ, UR17, UR4 ;  /* 0x00000011ff048299 */ /* 0x000fe40008011604 */
[----:B------:R-:W-:Y:S02]  /*5ec0*/  UIMAD UR8, UR39, UR11, UR6 ;  /* 0x0000000b270872a4 */ /* 0x000fe4000f8e0206 */
[----:B------:R-:W-:Y:S04]  /*5ed0*/  @!UP0 USEL UR4, UR5, UR4, !UP4 ;  /* 0x0000000405048287 */ /* 0x000fe8000e000000 */
[----:B------:R-:W-:Y:S02]  /*5ee0*/  @!UP0 UIMAD UR8, UR7, UR8, UR4 ;  /* 0x00000008070882a4 */ /* 0x000fe4000f8e0204 */
[----:B------:R-:W-:Y:S02]  /*5ef0*/  @!UP0 UIADD3 UR9, UPT, UPT, UR10, -UR4, URZ ;  /* 0x800000040a098290 */ /* 0x000fe4000fffe0ff */
[----:B------:R-:W-:Y:S02]  /*5f00*/  UIADD3 UR4, UPT, UPT, -UR5, URZ, URZ ;  /* 0x000000ff05047290 */ /* 0x000fe4000fffe1ff */
[----:B------:R-:W-:Y:S02]  /*5f10*/  UIADD3 UR7, UPT, UPT, -UR6, URZ, URZ ;  /* 0x000000ff06077290 */ /* 0x000fe4000fffe1ff */
[----:B------:R-:W-:Y:S02]  /*5f20*/  @!UP0 UIMAD UR6, UR9, UR39, UR5 ;  /* 0x00000027090682a4 */ /* 0x000fe4000f8e0205 */
[----:B------:R-:W-:Y:S02]  /*5f30*/  UIMAD UR14, UR15, UR4, UR14 ;  /* 0x000000040f0e72a4 */ /* 0x000fe4000f8e020e */
[----:B------:R-:W-:Y:S01]  /*5f40*/  UIMAD UR13, UR34, UR7, UR13 ;  /* 0x00000007220d72a4 */ /* 0x000fe2000f8e020d */
[----:B------:R-:W-:Y:S02]  /*5f50*/  @!UP0 UMOV UR5, UR8 ;  /* 0x0000000800058c82 */ /* 0x000fe40008000000 */
[----:B------:R-:W-:Y:S02]  /*5f60*/  UIMAD UR14, UR5, UR15, UR14 ;  /* 0x0000000f050e72a4 */ /* 0x000fe4000f8e020e */
[----:B------:R-:W-:Y:S11]  /*5f70*/  UIMAD UR13, UR6, UR34, UR13 ;  /* 0x00000022060d72a4 */ /* 0x000ff6000f8e020d */
[----:B------:R-:W-:Y:S01]  /*5f80*/  @!UPT UIADD3 URZ, UPT, UPT, URZ, URZ, URZ ;  /* 0x000000fffffff290 */ /* 0x000fe2000fffe0ff */
.L_x_91:
[----:B------:R-:W3:Y:S01]  /*5f90*/  @!UP2 LDCU.128 UR20, c[0x0][0xf10] ;  /* 0x0001e200ff14a7ac */ /* 0x000ee20008000c00 */
[C---:B--2---:R-:W-:Y:S02]  /*5fa0*/  ISETP.NE.U32.AND P1, PT, R4.reuse, RZ, PT ;  /* 0x000000ff0400720c */ /* 0x044fe40003f25070 */
[----:B------:R-:W-:Y:S02]  /*5fb0*/  ISETP.NE.U32.AND P0, PT, R4, RZ, PT ;  /* 0x000000ff0400720c */ /* 0x000fe40003f05070 */
[C---:B------:R-:W-:Y:S02]  /*5fc0*/  ISETP.NE.AND.EX P1, PT, R5.reuse, RZ, PT, P1 ;  /* 0x000000ff0500720c */ /* 0x040fe40003f25310 */
[----:B------:R-:W-:Y:S01]  /*5fd0*/  ISETP.NE.AND.EX P0, PT, R5, RZ, PT, P0 ;  /* 0x000000ff0500720c */ /* 0x000fe20003f05300 */
[----:B------:R-:W2:Y:S01]  /*5fe0*/  @!UP2 LDCU UR5, c[0x0][0xf0c] ;  /* 0x0001e180ff05a7ac */ /* 0x000ea20008000800 */
[----:B------:R-:W-:Y:S02]  /*5ff0*/  USHF.L.U32 UR11, UR25, 0x7, URZ ;  /* 0x00000007190b7899 */ /* 0x000fe400080006ff */
[----:B------:R-:W-:Y:S02]  /*6000*/  USHF.L.U32 UR10, UR28, 0x6, URZ ;  /* 0x000000061c0a7899 */ /* 0x000fe400080006ff */
[----:B---3--:R-:W-:Y:S07]  /*6010*/  UIMAD.WIDE.U32 UR6, UR14, UR20, URZ ;  /* 0x000000140e0672a5 */ /* 0x008fee000f8e00ff */
[----:B------:R-:W-:Y:S01]  /*6020*/  @!UP2 UMOV UR4, UR7 ;  /* 0x000000070004ac82 */ /* 0x000fe20008000000 */
[----:B--2---:R-:W-:Y:S02]  /*6030*/  @!UP2 UISETP.NE.AND UP0, UPT, UR5, 0x1, UPT ;  /* 0x000000010500a88c */ /* 0x004fe4000bf05270 */
[----:B------:R-:W-:Y:S02]  /*6040*/  @!UP2 USHF.R.U32.HI UR4, URZ, UR21, UR4 ;  /* 0x00000015ff04a299 */ /* 0x000fe40008011604 */
[----:B------:R-:W-:Y:S02]  /*6050*/  UIMAD.WIDE.U32 UR6, UR13, UR23, URZ ;  /* 0x000000170d0672a5 */ /* 0x000fe4000f8e00ff */
[----:B------:R-:W-:Y:S02]  /*6060*/  @!UP2 USEL UR8, UR14, UR4, !UP0 ;  /* 0x000000040e08a287 */ /* 0x000fe4000c000000 */
[----:B------:R-:W-:Y:S03]  /*6070*/  @!UP2 UISETP.NE.AND UP0, UPT, UR22, 0x1, UPT ;  /* 0x000000011600a88c */ /* 0x000fe6000bf05270 */
[----:B------:R-:W-:Y:S02]  /*6080*/  @!UP2 UMOV UR6, UR7 ;  /* 0x000000070006ac82 */ /* 0x000fe40008000000 */
[----:B------:R-:W2:Y:S02]  /*6090*/  @!UP2 LDCU UR4, c[0x0][0xf20] ;  /* 0x0001e400ff04a7ac */ /* 0x000ea40008000800 */
[----:B--2---:R-:W-:Y:S04]  /*60a0*/  @!UP2 USHF.R.U32.HI UR6, URZ, UR4, UR6 ;  /* 0x00000004ff06a299 */ /* 0x004fe80008011606 */
[----:B------:R-:W-:Y:S04]  /*60b0*/  @!UP2 USEL UR6, UR13, UR6, !UP0 ;  /* 0x000000060d06a287 */ /* 0x000fe8000c000000 */
[----:B------:R-:W-:Y:S02]  /*60c0*/  @!UP2 UIADD3 UR4, UPT, UPT, -UR8, UR6, URZ ;  /* 0x000000060804a290 */ /* 0x000fe4000fffe1ff */
[----:B------:R-:W-:Y:S02]  /*60d0*/  @!UP2 UIADD3 UR6, UPT, UPT, UR8, -UR6, URZ ;  /* 0x800000060806a290 */ /* 0x000fe4000fffe0ff */
[----:B------:R-:W-:Y:S02]  /*60e0*/  @!UP2 UIMAD UR14, UR4, UR5, UR14 ;  /* 0x00000005040ea2a4 */ /* 0x000fe4000f8e020e */
[----:B------:R-:W-:Y:S01]  /*60f0*/  @!UP2 UIMAD UR13, UR6, UR22, UR13 ;  /* 0x00000016060da2a4 */ /* 0x000fe2000f8e020d */
[----:B------:R-:W-:Y:S11]  /*6100*/  BRA.U UP3, `(.L_x_92) ;  /* 0x0000000103107547 */ /* 0x000ff6000b800000 */
[----:B-1----:R-:W-:Y:S04]  /*6110*/  MOV R0, UR61 ;  /* 0x0000003d00007c02 */ /* 0x002fe80008000f00 */
[----:B------:R-:W-:Y:S04]  /*6120*/  SHF.L.U32 R9, R0, 0x1f, RZ ;  /* 0x0000001f00097819 */ /* 0x000fe800000006ff */
[----:B------:R-:W1:Y:S02]  /*6130*/  SYNCS.PHASECHK.TRANS64.TRYWAIT P2, [UR24+0x78], R9 ;  /* 0x00007809ff0075a7 */ /* 0x000e640008041118 */
[----:B-1----:R-:W-:Y:S05]  /*6140*/  @!P2 BRA `(.L_x_93) ;  /* 0x0000003c0050a947 */ /* 0x002fea0003800000 */
.L_x_92:
[----:B------:R-:W-:Y:S05]  /*6150*/  @!P1 BRA `(.L_x_94) ;  /* 0x0000000000309947 */ /* 0x000fea0003800000 */
[----:B----4-:R-:W-:Y:S01]  /*6160*/  ISETP.NE.U32.AND P1, PT, R2, RZ, PT ;  /* 0x000000ff0200720c */ /* 0x010fe20003f25070 */
[----:B------:R-:W2:Y:S01]  /*6170*/  LDCU.64 UR4, c[0x0][0x358] ;  /* 0x00006b00ff0477ac */ /* 0x000ea20008000a00 */
[----:B------:R-:W-:Y:S02]  /*6180*/  IMAD.MOV.U32 R88, RZ, RZ, 0x1 ;  /* 0x00000001ff587424 */ /* 0x000fe400078e00ff */
[----:B------:R-:W-:Y:S11]  /*6190*/  ISETP.NE.AND.EX P1, PT, R3, RZ, PT, P1 ;  /* 0x000000ff0300720c */ /* 0x000ff60003f25310 */
[----:B------:R-:W-:Y:S02]  /*61a0*/  @!UPT UIADD3 URZ, UPT, UPT, URZ, URZ, URZ ;  /* 0x000000fffffff290 */ /* 0x000fe4000fffe0ff */
[----:B-1----:R-:W1:Y:S01]  /*61b0*/  @P1 LDC.64 R8, c[0x0][0xc88] ;  /* 0x00032200ff081b82 */ /* 0x002e620000000a00 */
[----:B------:R-:W-:Y:S04]  /*61c0*/  @P1 IMAD R0, R4, UR52, RZ ;  /* 0x0000003404001c24 */ /* 0x000fe8000f8e02ff */
[----:B-1----:R-:W-:Y:S04]  /*61d0*/  @P1 IMAD.WIDE R8, R0, 0x4, R8 ;  /* 0x0000000400081825 */ /* 0x002fe800078e0208 */
[----:B------:R-:W-:Y:S01]  /*61e0*/  HFMA2 R0, -RZ, RZ, 0, 5.9604644775390625e-08 ;  /* 0x00000001ff007431 */ /* 0x000fe200000001ff */
[----:B--2--5:R2:W5:Y:S04]  /*61f0*/  @P1 LDG.E R41, desc[UR4][R8.64] ;  /* 0x0000000408291981 */ /* 0x024568000c1e1900 */
[----:B------:R-:W-:Y:S01]  /*6200*/  @!P1 PRMT R88, R0, 0x7610, R88 ;  /* 0x0000761000589816 */ /* 0x000fe20000000058 */
[----:B--2---:R-:W3:Y:S06]  /*6210*/  @!P1 LDC R41, c[0x0][0xc80] ;  /* 0x00032000ff299b82 */ /* 0x004eec0000000800 */
.L_x_94:
[----:B---3-5:R-:W-:Y:S01]  /*6220*/  @!P0 FSETP.EQ.AND P1, PT, R41, RZ, PT ;  /* 0x000000ff2900820b */ /* 0x028fe20003f22000 */
[----:B------:R-:W-:Y:S01]  /*6230*/  @!UPT UIADD3 URZ, UPT, UPT, URZ, URZ, URZ ;  /* 0x000000fffffff290 */ /* 0x000fe2000fffe0ff */
[----:B------:R-:W-:Y:S11]  /*6240*/  @!P0 BRA `(.L_x_95) ;  /* 0x0000000000188947 */ /* 0x000ff60003800000 */
[----:B------:R-:W-:Y:S02]  /*6250*/  LOP3.LUT P0, RZ, R88, 0xff, RZ, 0xc0, !PT ;  /* 0x000000ff58ff7812 */ /* 0x000fe4000780c0ff */
[----:B----4-:R-:W-:Y:S04]  /*6260*/  ISETP.NE.U32.AND P1, PT, R2, RZ, PT ;  /* 0x000000ff0200720c */ /* 0x010fe80003f25070 */
[----:B------:R-:W-:Y:S04]  /*6270*/  ISETP.NE.AND.EX P1, PT, R3, RZ, PT, P1 ;  /* 0x000000ff0300720c */ /* 0x000fe80003f25310 */
[----:B------:R-:W-:Y:S03]  /*6280*/  PLOP3.LUT P1, PT, P1, PT, PT, 0x8, 0x80 ;  /* 0x000000000080781c */ /* 0x000fe60000f2e170 */
[----:B------:R-:W-:Y:S11]  /*6290*/  @P0 FSETP.EQ.AND P1, PT, R41, RZ, PT ;  /* 0x000000ff2900020b */ /* 0x000ff60003f22000 */
[----:B------:R-:W-:Y:S02]  /*62a0*/  @!UPT UIADD3 URZ, UPT, UPT, URZ, URZ, URZ ;  /* 0x000000fffffff290 */ /* 0x000fe4000fffe0ff */
.L_x_95:
[----:B------:R-:W-:Y:S01]  /*62b0*/  ULEA UR4, UR12, UR24, 0x3 ;  /* 0x000000180c047291 */ /* 0x000fe2000f8e18ff */
[----:B-1----:R-:W-:Y:S02]  /*62c0*/  SHF.L.U32 R9, R15, 0x1f, RZ ;  /* 0x0000001f0f097819 */ /* 0x002fe400000006ff */
[----:B------:R-:W-:Y:S04]  /*62d0*/  ELECT P0, URZ, PT ;  /* 0x0000000000ff782f */ /* 0x000fe80003800000 */
[----:B------:R-:W-:Y:S02]  /*62e0*/  PLOP3.LUT P1, PT, P1, P0, PT, 0xf2, 0x2f ;  /* 0x00000000002f781c */ /* 0x000fe40000f21e72 */
[----:B------:R-:W1:Y:S11]  /*62f0*/  SYNCS.PHASECHK.TRANS64.TRYWAIT P2, [UR4+0x58], R9 ;  /* 0x00005809ff0075a7 */ /* 0x000e760008041104 */
[----:B------:R-:W-:Y:S05]  /*6300*/  @!P1 IADD3 R8, P0, PT, R16, 0x980, RZ ;  /* 0x0000098010089810 */ /* 0x000fea0007f1e0ff */
[----:B------:R-:W-:Y:S01]  /*6310*/  @!P1 IMAD.X R6, RZ, RZ, R17, P0 ;  /* 0x000000ffff069224 */ /* 0x000fe200000e0611 */
[----:B-1----:R-:W-:Y:S07]  /*6320*/  @!P2 BRA `(.L_x_96) ;  /* 0x0000003800f0a947 */ /* 0x002fee0003800000 */
.L_x_166:
[----:B------:R-:W-:Y:S01]  /*6330*/  @!P1 R2UR UR7, R6 ;  /* 0x00000000060792ca */ /* 0x000fe200000e0000 */
[----:B------:R-:W-:Y:S01]  /*6340*/  UIADD3 UR5, UPT, UPT, UR12, 0x1, URZ ;  /* 0x000000010c057890 */ /* 0x000fe2000fffe0ff */
[----:B------:R-:W-:Y:S01]  /*6350*/  @!P1 R2UR UR6, R8 ;  /* 0x00000000080692ca */ /* 0x000fe200000e0000 */
[----:B------:R-:W-:Y:S01]  /*6360*/  UIADD3 UR9, UPT, UPT, UR4, 0x40, URZ ;  /* 0x0000004004097890 */ /* 0x000fe2000fffe0ff */
[----:B------:R-:W-:Y:S01]  /*6370*/  R2UR UR20, R92 ;  /* 0x000000005c1472ca */ /* 0x000fe200000e0000 */
[----:B------:R-:W-:Y:S01]  /*6380*/  UISETP.NE.AND UP0, UPT, UR5, 0x3, UPT ;  /* 0x000000030500788c */ /* 0x000fe2000bf05270 */
[----:B------:R-:W-:Y:S01]  /*6390*/  @!P1 IMAD.MOV.U32 R6, RZ, RZ, 0x2000 ;  /* 0x00002000ff069424 */ /* 0x000fe200078e00ff */
[----:B------:R-:W-:Y:S01]  /*63a0*/  UMOV UR22, 0x0 ;  /* 0x0000000000167882 */ /* 0x000fe20000000000 */
[----:B------:R-:W-:Y:S01]  /*63b0*/  UMOV UR23, 0x10000000 ;  /* 0x1000000000177882 */ /* 0x000fe20000000000 */
[----:B------:R-:W-:Y:S04]  /*63c0*/  VIADD R14, R14, 0x1 ;  /* 0x000000010e0e7836 */ /* 0x000fe80000000000 */
[----:B-1----:R-:W-:Y:S01]  /*63d0*/  IMAD.U32 R9, RZ, RZ, UR7 ;  /* 0x00000007ff097e24 */ /* 0x002fe2000f8e00ff */
[----:B------:R-:W-:Y:S01]  /*63e0*/  USEL UR7, URZ, 0x1, UP0 ;  /* 0x00000001ff077887 */ /* 0x000fe20008000000 */
[----:B------:R-:W-:Y:S01]  /*63f0*/  IMAD.U32 R8, RZ, RZ, UR6 ;  /* 0x00000006ff087e24 */ /* 0x000fe2000f8e00ff */
[----:B------:R-:W-:Y:S02]  /*6400*/  USEL UR6, UR5, URZ, UP0 ;  /* 0x000000ff05067287 */ /* 0x000fe40008000000 */
[----:B------:R-:W-:Y:S01]  /*6410*/  VOTEU.ALL UP0, P1 ;  /* 0x0000000000ff7886 */ /* 0x000fe20000800000 */
[----:B------:R-:W-:Y:S01]  /*6420*/  @!P1 R2UR UR19, R9 ;  /* 0x00000000091392ca */ /* 0x000fe200000e0000 */
[----:B------:R-:W-:Y:S01]  /*6430*/  UPRMT UR20, UR20, 0x654, UR9 ;  /* 0x0000065414147896 */ /* 0x000fe20008000009 */
[----:B------:R-:W-:Y:S02]  /*6440*/  @!P1 R2UR UR18, R8 ;  /* 0x00000000081292ca */ /* 0x000fe400000e0000 */
[----:B------:R-:W-:Y:S01]  /*6450*/  @!UP0 ULEA UR5, UR12, UR24, 0xd ;  /* 0x000000180c058291 */ /* 0x000fe2000f8e68ff */
[----:B------:R-:W-:Y:S02]  /*6460*/  LOP3.LUT R15, R15, UR7, RZ, 0x3c, !PT ;  /* 0x000000070f0f7c12 */ /* 0x000fe4000f8e3cff */
[----:B------:R-:W-:Y:S01]  /*6470*/  UMOV UR12, UR52 ;  /* 0x00000034000c7c82 */ /* 0x000fe20008000000 */
[----:B------:R-:W-:Y:S01]  /*6480*/  @!UP0 UIADD3 UR8, UPT, UPT, UR5, 0x200, URZ ;  /* 0x0000020005088890 */ /* 0x000fe2000fffe0ff */
[----:B------:R-:W-:Y:S01]  /*6490*/  SHF.L.U32 R0, R15, 0x1f, RZ ;  /* 0x0000001f0f007819 */ /* 0x000fe200000006ff */
[----:B------:R-:W-:Y:S01]  /*64a0*/  VOTEU.ALL UP0, P1 ;  /* 0x0000000000ff7886 */ /* 0x000fe20000800000 */
[----:B------:R-:W-:Y:S06]  /*64b0*/  ULEA UR5, UR6, UR24, 0x3 ;  /* 0x0000001806057291 */ /* 0x000fec000f8e18ff */
[----:B------:R1:W-:Y:S01]  /*64c0*/  @!UP0 UTMALDG.3D [UR8], [UR18], desc[UR22] ;  /* 0x00001608120085b4 */ /* 0x0003e20008011000 */
[----:B------:R1:W-:Y:S01]  /*64d0*/  @!P1 SYNCS.ARRIVE.TRANS64.RED.A0TR RZ, [UR4+0x40], R6 ;  /* 0x00004006ffff99a7 */ /* 0x0003e20008300404 */
[----:B------:R-:W-:Y:S01]  /*64e0*/  SYNCS.ARRIVE.TRANS64.RED.A1T0 RZ, [UR20], RZ ;  /* 0x000000ffffff79a7 */ /* 0x000fe20008100414 */
[----:B------:R-:W2:Y:S02]  /*64f0*/  SYNCS.PHASECHK.TRANS64.TRYWAIT P0, [UR5+0x58], R0 ;  /* 0x00005800ff0075a7 */ /* 0x000ea40008001105 */
[----:B-12---:R-:W-:Y:S05]  /*6500*/  @!P0 BRA `(.L_x_97) ;  /* 0x0000003800908947 */ /* 0x006fea0003800000 */
.L_x_168:
[----:B------:R-:W-:Y:S01]  /*6510*/  UIADD3 UR9, UPT, UPT, UR5, 0x40, URZ ;  /* 0x0000004005097890 */ /* 0x000fe2000fffe0ff */
[----:B------:R-:W-:Y:S01]  /*6520*/  @!P1 IADD3 R6, P0, PT, R16, 0x980, RZ ;  /* 0x0000098010069810 */ /* 0x000fe20007f1e0ff */
[----:B------:R-:W-:Y:S01]  /*6530*/  UPLOP3.LUT UP3, UPT, UPT, UPT, UPT, 0x80, 0x8 ;  /* 0x000000000008789c */ /* 0x000fe20003f6f070 */
[----:B------:R-:W-:Y:S01]  /*6540*/  R2UR UR12, R92 ;  /* 0x000000005c0c72ca */ /* 0x000fe200000e0000 */
[----:B------:R-:W-:Y:S01]  /*6550*/  UMOV UR20, 0x0 ;  /* 0x0000000000147882 */ /* 0x000fe20000000000 */
[----:B------:R-:W-:Y:S01]  /*6560*/  @!P1 R2UR UR7, R6 ;  /* 0x00000000060792ca */ /* 0x000fe200000e0000 */
[----:B-1----:R-:W-:Y:S01]  /*6570*/  @!P1 IMAD.X R0, RZ, RZ, R17, P0 ;  /* 0x000000ffff009224 */ /* 0x002fe200000e0611 */
[----:B------:R-:W-:Y:S01]  /*6580*/  UMOV UR21, 0x10000000 ;  /* 0x1000000000157882 */ /* 0x000fe20000000000 */
[----:B------:R-:W-:Y:S01]  /*6590*/  VOTEU.ALL UP0, P1 ;  /* 0x0000000000ff7886 */ /* 0x000fe20000800000 */
[----:B------:R-:W-:Y:S02]  /*65a0*/  R2UR UR23, R90 ;  /* 0x000000005a1772ca */ /* 0x000fe400000e0000 */
[----:B------:R-:W-:Y:S02]  /*65b0*/  @!P1 R2UR UR4, R0 ;  /* 0x00000000000492ca */ /* 0x000fe400000e0000 */
[----:B------:R-:W-:Y:S01]  /*65c0*/  @!UP0 UIADD3 UR10, UPT, UPT, UR10, 0x20, URZ ;  /* 0x000000200a0a8890 */ /* 0x000fe2000fffe0ff */
[----:B------:R-:W-:Y:S02]  /*65d0*/  R2UR UR22, R91 ;  /* 0x000000005b1672ca */ /* 0x000fe400000e0000 */
[C---:B------:R-:W-:Y:S02]  /*65e0*/  ISETP.NE.AND P0, PT, R14.reuse, 0x2, PT ;  /* 0x000000020e00780c */ /* 0x040fe40003f05270 */
[----:B------:R-:W-:Y:S02]  /*65f0*/  IMAD.U32 R8, RZ, RZ, UR7 ;  /* 0x00000007ff087e24 */ /* 0x000fe4000f8e00ff */
[----:B------:R-:W-:Y:S02]  /*6600*/  SEL R0, RZ, 0x1, P0 ;  /* 0x00000001ff007807 */ /* 0x000fe40000000000 */
[----:B------:R-:W-:Y:S01]  /*6610*/  SEL R14, R14, RZ, P0 ;  /* 0x000000ff0e0e7207 */ /* 0x000fe20000000000 */
[----:B------:R-:W-:Y:S01]  /*6620*/  UIADD3 UR28, UPT, UPT, UR13, UR23, URZ ;  /* 0x000000170d1c7290 */ /* 0x000fe2000fffe0ff */
[----:B------:R-:W-:Y:S01]  /*6630*/  IMAD.U32 R9, RZ, RZ, UR4 ;  /* 0x00000004ff097e24 */ /* 0x000fe2000f8e00ff */
[----:B------:R-:W-:Y:S01]  /*6640*/  @!P1 R2UR UR18, R8 ;  /* 0x00000000081292ca */ /* 0x000fe200000e0000 */
[----:B------:R-:W-:Y:S01]  /*6650*/  @!UP0 ULEA UR4, UR6, UR24, 0xd ;  /* 0x0000001806048291 */ /* 0x000fe2000f8e68ff */
[----:B------:R-:W-:Y:S01]  /*6660*/  LOP3.LUT R13, R13, R0, RZ, 0x3c, !PT ;  /* 0x000000000d0d7212 */ /* 0x000fe200078e3cff */
[----:B------:R-:W-:Y:S01]  /*6670*/  UIADD3 UR25, UPT, UPT, UR14, UR22, URZ ;  /* 0x000000160e197290 */ /* 0x000fe2000fffe0ff */
[----:B------:R-:W-:Y:S01]  /*6680*/  @!P1 R2UR UR19, R9 ;  /* 0x00000000091392ca */ /* 0x000fe200000e0000 */
[----:B------:R-:W-:Y:S02]  /*6690*/  @!UP0 UIADD3 UR8, UPT, UPT, UR4, 0x200, URZ ;  /* 0x0000020004088890 */ /* 0x000fe4000fffe0ff */
[----:B------:R-:W-:Y:S01]  /*66a0*/  UPRMT UR4, UR12, 0x654, UR9 ;  /* 0x000006540c047896 */ /* 0x000fe20008000009 */
[----:B------:R-:W-:Y:S02]  /*66b0*/  VOTEU.ALL UP0, P1 ;  /* 0x0000000000ff7886 */ /* 0x000fe40000800000 */
[----:B------:R-:W-:Y:S01]  /*66c0*/  UMOV UR12, UR52 ;  /* 0x00000034000c7c82 */ /* 0x000fe20008000000 */
[----:B------:R-:W-:Y:S06]  /*66d0*/  UMOV UR52, UR26 ;  /* 0x0000001a00347c82 */ /* 0x000fec0008000000 */
[----:B------:R1:W-:Y:S01]  /*66e0*/  @!UP0 UTMALDG.3D [UR8], [UR18], desc[UR20] ;  /* 0x00001408120085b4 */ /* 0x0003e20008011000 */
[----:B------:R3:W-:Y:S01]  /*66f0*/  @!P1 SYNCS.ARRIVE.TRANS64.RED.A0TR RZ, [UR5+0x40], R7 ;  /* 0x00004007ffff99a7 */ /* 0x0007e20008300405 */
[----:B------:R-:W-:Y:S01]  /*6700*/  SYNCS.ARRIVE.TRANS64.RED.A1T0 RZ, [UR4], RZ ;  /* 0x000000ffffff79a7 */ /* 0x000fe20008100404 */
[----:B------:R-:W-:Y:S04]  /*6710*/  UIADD3 UR4, UPT, UPT, UR6, 0x1, URZ ;  /* 0x0000000106047890 */ /* 0x000fe8000fffe0ff */
[----:B------:R-:W-:Y:S04]  /*6720*/  UISETP.NE.AND UP0, UPT, UR4, 0x3, UPT ;  /* 0x000000030400788c */ /* 0x000fe8000bf05270 */
[----:B------:R-:W-:Y:S06]  /*6730*/  USEL UR5, URZ, 0x1, UP0 ;  /* 0x00000001ff057887 */ /* 0x000fec0008000000 */
[----:B------:R-:W-:Y:S01]  /*6740*/  LOP3.LUT R15, R15, UR5, RZ, 0x3c, !PT ;  /* 0x000000050f0f7c12 */ /* 0x000fe2000f8e3cff */
[----:B-1----:R-:W-:Y:S01]  /*6750*/  USEL UR12, UR4, URZ, UP0 ;  /* 0x000000ff040c7287 */ /* 0x002fe20008000000 */
[----:B------:R-:W-:Y:S11]  /*6760*/  BRA.U UP1, `(.L_x_98) ;  /* 0xfffffff101e87547 */ /* 0x000ff6000b83ffff */
[----:B------:R-:W-:Y:S01]  /*6770*/  UIADD3 UR24, UPT, UPT, UR24, 0x58, URZ ;  /* 0x0000005818187890 */ /* 0x000fe2000fffe0ff */
[----:B----4-:R-:W-:-:S03]  /*6780*/  SHF.L.U32 R3, R15, 0x1f, RZ ;  /* 0x0000001f0f037819 */ /* 0x010fc600000006ff */
[----:B------:R-:W-:-:S09]  /*6790*/  ULEA UR4, UR12, UR24, 0x3 ;  /* 0x000000180c047291 */ /* 0x000fd2000f8e18ff */
[----:B------:R-:W1:Y:S02]  /*67a0*/  SYNCS.PHASECHK.TRANS64.TRYWAIT P0, [UR4], R3 ;  /* 0x00000003ff0075a7 */ /* 0x000e640008001104 */
[----:B-1----:R-:W-:Y:S05]  /*67b0*/  @!P0 BRA `(.L_x_99) ;  /* 0x0000003400fc8947 */ /* 0x002fea0003800000 */
.L_x_170:
        /* <DEDUP_REMOVED lines=9> */
.L_x_172:
        /* <DEDUP_REMOVED lines=8> */
.L_x_101:
[----:B-1----:R1:W2:Y:S02]  /*68d0*/  SYNCS.PHASECHK.TRANS64.TRYWAIT P0, [R0+URZ], R3 ;  /* 0x00000003000075a7 */ /* 0x0022a400080011ff */
[----:B--2---:R-:W-:Y:S05]  /*68e0*/  @!P0 NANOSLEEP.SYNCS 0x989680 ;  /* 0x009896800000895d */ /* 0x004fea0003900000 */
[----:B------:R-:W2:Y:S02]  /*68f0*/  @!P0 SYNCS.PHASECHK.TRANS64 P0, [R0+URZ], R3 ;  /* 0x00000003000085a7 */ /* 0x000ea400080010ff */
[----:B--2---:R-:W-:Y:S05]  /*6900*/  @P0 EXIT ;  /* 0x000000000000094d */ /* 0x004fea0003800000 */
[----:B------:R-:W-:Y:S05]  /*6910*/  BRA `(.L_x_101) ;  /* 0xfffffffc00ec7947 */ /* 0x000fea000383ffff */
.L_x_89:
[----:B------:R-:W-:-:S06]  /*6920*/  UISETP.GE.AND UP0, UPT, UR24, 0x4, UPT ;  /* 0x000000041800788c */ /* 0x000fcc000bf06270 */
[----:B------:R-:W-:-:S13]  /*6930*/  PLOP3.LUT P0, PT, PT, PT, UP0, 0x80, 0x8 ;  /* 0x000000000008781c */ /* 0x000fda0003f0f008 */
[----:B------:R-:W-:Y:S05]  /*6940*/  @!P0 EXIT ;  /* 0x000000000000894d */ /* 0x000fea0003800000 */
[----:B------:R-:W-:Y:S01]  /*6950*/  BAR.SYNC.DEFER_BLOCKING 0x6, 0xa0 ;  /* 0x0182800000007b1d */ /* 0x000fe20000010000 */
[----:B------:R-:W-:Y:S01]  /*6960*/  R2UR UR4, R92 ;  /* 0x000000005c0472ca */ /* 0x000fe200000e0000 */
[C---:B------:R-:W-:Y:S01]  /*6970*/  IMAD.SHL.U32 R4, R96.reuse, 0x20, RZ ;  /* 0x0000002060047824 */ /* 0x040fe200078e00ff */
[C---:B------:R-:W-:Y:S01]  /*6980*/  LOP3.LUT R97, R96.reuse, 0x2, RZ, 0xc0, !PT ;  /* 0x0000000260617812 */ /* 0x040fe200078ec0ff */
[C---:B------:R-:W-:Y:S01]  /*6990*/  IMAD.SHL.U32 R101, R96.reuse, 0x4, RZ ;  /* 0x0000000460657824 */ /* 0x040fe200078e00ff */
[----:B------:R-:W-:Y:S01]  /*69a0*/  LOP3.LUT R102, R96, 0x60, RZ, 0xc0, !PT ;  /* 0x0000006060667812 */ /* 0x000fe200078ec0ff */
[----:B------:R-:W-:Y:S02]  /*69b0*/  UMOV UR46, 0x400 ;  /* 0x00000400002e7882 */ /* 0x000fe40000000000 */
[----:B------:R-:W1:Y:S01]  /*69c0*/  LDC.64 R80, c[0x0][0xc88] ;  /* 0x00032200ff507b82 */ /* 0x000e620000000a00 */
[----:B------:R-:W-:Y:S01]  /*69d0*/  LOP3.LUT R6, R4, 0xc0, RZ, 0xc0, !PT ;  /* 0x000000c004067812 */ /* 0x000fe200078ec0ff */
[C---:B------:R-:W-:Y:S01]  /*69e0*/  IMAD.U32 R37, R96.reuse, 0x10000, RZ ;  /* 0x0001000060257824 */ /* 0x040fe200078e00ff */
[----:B------:R-:W-:Y:S01]  /*69f0*/  LOP3.LUT R96, R96, 0x4, RZ, 0xc0, !PT ;  /* 0x0000000460607812 */ /* 0x000fe200078ec0ff */
[----:B------:R-:W-:Y:S01]  /*6a00*/  IMAD.MOV.U32 R36, RZ, RZ, RZ ;  /* 0x000000ffff247224 */ /* 0x000fe200078e00ff */
[----:B------:R-:W-:-:S02]  /*6a10*/  LOP3.LUT R101, R6, 0x18, R101, 0xf8, !PT ;  /* 0x0000001806657812 */ /* 0x000fc400078ef865 */
[----:B------:R-:W-:Y:S01]  /*6a20*/  CS2R R98, SRZ ;  /* 0x0000000000627805 */ /* 0x000fe2000001ff00 */
[----:B------:R-:W-:Y:S01]  /*6a30*/  ULEA UR46, UR4, UR46, 0x18 ;  /* 0x0000002e042e7291 */ /* 0x000fe2000f8ec0ff */
[----:B------:R-:W2:Y:S01]  /*6a40*/  LDC.64 R82, c[0x0][0xc90] ;  /* 0x00032400ff527b82 */ /* 0x000ea20000000a00 */
[----:B------:R-:W-:Y:S01]  /*6a50*/  LOP3.LUT R37, R37, 0x600000, RZ, 0xc0, !PT ;  /* 0x0060000025257812 */ /* 0x000fe200078ec0ff */
[----:B------:R-:W-:Y:S01]  /*6a60*/  IMAD.MOV.U32 R95, RZ, RZ, RZ ;  /* 0x000000ffff5f7224 */ /* 0x000fe200078e00ff */
[----:B------:R-:W-:Y:S01]  /*6a70*/  UIADD3 UR4, UPT, UPT, UR46, 0x200, URZ ;  /* 0x000002002e047890 */ /* 0x000fe2000fffe0ff */
[----:B------:R-:W-:Y:S01]  /*6a80*/  IADD3 R100, PT, PT, -R96, 0x2, RZ ;  /* 0x0000000260647810 */ /* 0x000fe20007ffe1ff */
[----:B------:R-:W-:Y:S01]  /*6a90*/  IMAD.MOV R97, RZ, RZ, -R97 ;  /* 0x000000ffff617224 */ /* 0x000fe200078e0a61 */
[----:B------:R-:W-:Y:S01]  /*6aa0*/  LOP3.LUT R101, R101, 0xf20, R4, 0xf8, !PT ;  /* 0x00000f2065657812 */ /* 0x000fe200078ef804 */
[----:B------:R-:W-:Y:S01]  /*6ab0*/  IMAD.MOV R96, RZ, RZ, -R96 ;  /* 0x000000ffff607224 */ /* 0x000fe200078e0a60 */
[----:B------:R-:W3:Y:S01]  /*6ac0*/  LDC.64 R78, c[0x0][0xcb0] ;  /* 0x00032c00ff4e7b82 */ /* 0x000ee20000000a00 */
[----:B------:R-:W4:Y:S01]  /*6ad0*/  LDS R0, [UR46+0x110] ;  /* 0x0001102eff007984 */ /* 0x000f220008000800 */
[----:B------:R-:W-:Y:S01]  /*6ae0*/  IMAD.U32 R103, RZ, RZ, UR4 ;  /* 0x00000004ff677e24 */ /* 0x000fe2000f8e00ff */
[----:B------:R-:W-:Y:S01]  /*6af0*/  LEA R101, R101, UR4, 0x1 ;  /* 0x0000000465657c11 */ /* 0x000fe2000f8e08ff */
[----:B------:R-:W-:Y:S01]  /*6b00*/  IMAD.SHL.U32 R100, R100, 0x10, RZ ;  /* 0x0000001064647824 */ /* 0x000fe200078e00ff */
[----:B------:R-:W1:Y:S03]  /*6b10*/  LDCU UR62, c[0x0][0x370] ;  /* 0x00006e00ff3e77ac */ /* 0x000e660008000800 */
[----:B------:R-:W1:Y:S01]  /*6b20*/  LDC.64 R76, c[0x0][0xca8] ;  /* 0x00032a00ff4c7b82 */ /* 0x000e620000000a00 */
[----:B------:R-:W-:Y:S01]  /*6b30*/  UMOV UR54, 0x1 ;  /* 0x0000000100367882 */ /* 0x000fe20000000000 */
[----:B------:R-:W-:Y:S01]  /*6b40*/  UMOV UR45, URZ ;  /* 0x000000ff002d7c82 */ /* 0x000fe20008000000 */
[----:B------:R-:W1:Y:S01]  /*6b50*/  LDCU UR42, c[0x0][0xf0c] ;  /* 0x0001e180ff2a77ac */ /* 0x000e620008000800 */
[----:B------:R-:W1:Y:S01]  /*6b60*/  LDCU UR38, c[0x0][0xf30] ;  /* 0x0001e600ff2677ac */ /* 0x000e620008000800 */
[----:B------:R-:W1:Y:S01]  /*6b70*/  LDCU.64 UR60, c[0x0][0xc88] ;  /* 0x00019100ff3c77ac */ /* 0x000e620008000a00 */
[----:B------:R-:W1:Y:S01]  /*6b80*/  LDCU.64 UR40, c[0x0][0xf28] ;  /* 0x0001e500ff2877ac */ /* 0x000e620008000a00 */
[----:B------:R-:W1:Y:S01]  /*6b90*/  LDCU.128 UR56, c[0x0][0xf10] ;  /* 0x0001e200ff3877ac */ /* 0x000e620008000c00 */
[----:B------:R-:W1:Y:S01]  /*6ba0*/  LDCU UR55, c[0x0][0x374] ;  /* 0x00006e80ff3777ac */ /* 0x000e620008000800 */
[----:B------:R-:W-:Y:S01]  /*6bb0*/  UMOV UR53, URZ ;  /* 0x000000ff00357c82 */ /* 0x000fe20008000000 */
[----:B------:R-:W-:Y:S01]  /*6bc0*/  UMOV UR47, URZ ;  /* 0x000000ff002f7c82 */ /* 0x000fe20008000000 */
[----:B--2-4-:R-:W-:-:S07]  /*6bd0*/  IMAD.IADD R37, R0, 0x1, R37 ;  /* 0x0000000100257824 */ /* 0x014fce00078e0225 */
.L_x_132:
[C---:B------:R-:W-:Y:S02]  /*6be0*/  LEA R3, R95.reuse, UR46, 0x3 ;  /* 0x0000002e5f037c11 */ /* 0x040fe4000f8e18ff */
[----:B------:R-:W-:Y:S02]  /*6bf0*/  SHF.L.U32 R0, R98, 0x1f, RZ ;  /* 0x0000001f62007819 */ /* 0x000fe400000006ff */
[----:B------:R-:W-:Y:S02]  /*6c00*/  LEA R5, R95, UR46, 0x4 ;  /* 0x0000002e5f057c11 */ /* 0x000fe4000f8e20ff */
[----:B------:R-:W2:Y:S02]  /*6c10*/  SYNCS.PHASECHK.TRANS64.TRYWAIT P0, [R3+URZ+0x80], R0 ;  /* 0x00008000030075a7 */ /* 0x000ea400080011ff */
[----:B-12---:R-:W-:Y:S05]  /*6c20*/  @!P0 BRA `(.L_x_102) ;  /* 0x0000003400108947 */ /* 0x006fea0003800000 */
.L_x_173:
        /* <DEDUP_REMOVED lines=8> */
[----:B----4-:R-:W-:Y:S11]  /*6cb0*/  LOP3.LUT P0, RZ, R6, 0x1, RZ, 0xc0, !PT ;  /* 0x0000000106ff7812 */ /* 0x010ff6000780c0ff */
[----:B------:R-:W-:Y:S02]  /*6cc0*/  @!UPT UIADD3 URZ, UPT, UPT, URZ, URZ, URZ ;  /* 0x000000fffffff290 */ /* 0x000fe4000fffe0ff */
[----:B-1----:R-:W-:Y:S01]  /*6cd0*/  VOTEU.ANY UP1, P0 ;  /* 0x0000000000ff7886 */ /* 0x002fe20000020100 */
[----:B------:R-:W-:Y:S01]  /*6ce0*/  PLOP3.LUT P0, PT, PT, PT, UP1, 0x80, 0x8 ;  /* 0x000000000008781c */ /* 0x000fe20003f0f018 */
[----:B------:R-:W-:Y:S06]  /*6cf0*/  UP2UR UR4, UPR, URZ, 0x2 ;  /* 0x00000002ff047883 */ /* 0x000fec0008000000 */
[----:B------:R-:W-:Y:S06]  /*6d00*/  IMAD.U32 R108, RZ, RZ, UR4 ;  /* 0x00000004ff6c7e24 */ /* 0x000fec000f8e00ff */
[----:B--2---:R-:W-:Y:S02]  /*6d10*/  @P0 SHF.R.U32.HI R0, RZ, 0x10, R5 ;  /* 0x00000010ff000819 */ /* 0x004fe40000011605 */
        /* <DEDUP_REMOVED lines=12> */
[----:B------:R-:W2:Y:S01]  /*6de0*/  LDCU UR12, c[0x0][0xf20] ;  /* 0x0001e400ff0c77ac */ /* 0x000ea20008000800 */
[----:B------:R-:W-:Y:S02]  /*6df0*/  UIMAD.WIDE.U32 UR4, UR55, UR59, URZ ;  /* 0x0000003b370472a5 */ /* 0x000fe4000f8e00ff */
[----:B------:R-:W-:Y:S02]  /*6e00*/  UIMAD.WIDE.U32 UR6, UR62, UR56, URZ ;  /* 0x000000383e0672a5 */ /* 0x000fe4000f8e00ff */
[----:B------:R-:W-:Y:S02]  /*6e10*/  UISETP.NE.AND UP0, UPT, UR58, 0x1, UPT ;  /* 0x000000013a00788c */ /* 0x000fe4000bf05270 */
[----:B------:R-:W-:Y:S02]  /*6e20*/  UIMAD.WIDE.U32 UR8, UR36, UR59, URZ ;  /* 0x0000003b240872a5 */ /* 0x000fe4000f8e00ff */
[----:B------:R-:W-:Y:S02]  /*6e30*/  UIMAD.WIDE.U32 UR10, UR37, UR56, URZ ;  /* 0x00000038250a72a5 */ /* 0x000fe4000f8e00ff */
[----:B------:R-:W-:Y:S02]  /*6e40*/  UISETP.NE.AND UP1, UPT, UR42, 0x1, UPT ;  /* 0x000000012a00788c */ /* 0x000fe4000bf25270 */
[----:B------:R-:W-:Y:S01]  /*6e50*/  UISETP.NE.AND UP2, UPT, UR39, 0x1, UPT ;  /* 0x000000012700788c */ /* 0x000fe2000bf45270 */
[----:B------:R-:W-:Y:S02]  /*6e60*/  UMOV UR4, UR5 ;  /* 0x0000000500047c82 */ /* 0x000fe40008000000 */
[----:B--2---:R-:W-:Y:S03]  /*6e70*/  USHF.R.U32.HI UR5, URZ, UR12, UR4 ;  /* 0x0000000cff057299 */ /* 0x004fe60008011604 */
[----:B------:R-:W-:Y:S02]  /*6e80*/  UMOV UR4, UR7 ;  /* 0x0000000700047c82 */ /* 0x000fe40008000000 */
[----:B------:R-:W-:Y:S02]  /*6e90*/  USHF.R.U32.HI UR7, URZ, UR57, UR4 ;  /* 0x00000039ff077299 */ /* 0x000fe40008011604 */
[----:B------:R-:W-:Y:S02]  /*6ea0*/  USEL UR4, UR55, UR5, !UP0 ;  /* 0x0000000537047287 */ /* 0x000fe4000c000000 */
[----:B------:R-:W-:Y:S01]  /*6eb0*/  USEL UR7, UR62, UR7, !UP1 ;  /* 0x000000073e077287 */ /* 0x000fe2000c800000 */
[----:B------:R-:W-:Y:S01]  /*6ec0*/  UMOV UR5, UR9 ;  /* 0x0000000900057c82 */ /* 0x000fe20008000000 */
[----:B------:R-:W-:Y:S02]  /*6ed0*/  UIMAD.WIDE.U32 UR8, UR4, UR40, URZ ;  /* 0x00000028040872a5 */ /* 0x000fe4000f8e00ff */
[----:B------:R-:W-:Y:S03]  /*6ee0*/  USHF.R.U32.HI UR6, URZ, UR12, UR5 ;  /* 0x0000000cff067299 */ /* 0x000fe60008011605 */
[----:B------:R-:W-:Y:S01]  /*6ef0*/  UMOV UR5, UR11 ;  /* 0x0000000b00057c82 */ /* 0x000fe20008000000 */
[----:B------:R-:W-:Y:S02]  /*6f00*/  UIMAD.WIDE.U32 UR10, UR7, UR40, URZ ;  /* 0x00000028070a72a5 */ /* 0x000fe4000f8e00ff */
[----:B------:R-:W-:Y:S02]  /*6f10*/  USHF.R.U32.HI UR12, URZ, UR57, UR5 ;  /* 0x00000039ff0c7299 */ /* 0x000fe40008011605 */
[----:B------:R-:W-:Y:S01]  /*6f20*/  USEL UR6, UR36, UR6, !UP0 ;  /* 0x0000000624067287 */ /* 0x000fe2000c000000 */
[----:B------:R-:W-:Y:S02]  /*6f30*/  UMOV UR5, UR9 ;  /* 0x0000000900057c82 */ /* 0x000fe40008000000 */
[----:B------:R-:W-:Y:S01]  /*6f40*/  UMOV UR10, UR11 ;  /* 0x0000000b000a7c82 */ /* 0x000fe20008000000 */
[----:B------:R-:W-:Y:S02]  /*6f50*/  @UP2 USHF.R.U32.HI UR4, URZ, UR41, UR5 ;  /* 0x00000029ff042299 */ /* 0x000fe40008011605 */
[----:B------:R-:W-:Y:S02]  /*6f60*/  @UP2 USHF.R.U32.HI UR7, URZ, UR41, UR10 ;  /* 0x00000029ff072299 */ /* 0x000fe4000801160a */
[----:B------:R-:W-:Y:S02]  /*6f70*/  UIMAD UR4, UR39, UR4, URZ ;  /* 0x00000004270472a4 */ /* 0x000fe4000f8e02ff */
[----:B------:R-:W-:Y:S02]  /*6f80*/  UIMAD.WIDE.U32 UR10, UR6, UR40, URZ ;  /* 0x00000028060a72a5 */ /* 0x000fe4000f8e00ff */
[----:B------:R-:W-:Y:S02]  /*6f90*/  USEL UR5, UR37, UR12, !UP1 ;  /* 0x0000000c25057287 */ /* 0x000fe4000c800000 */
[----:B------:R-:W-:Y:S02]  /*6fa0*/  UIMAD UR8, UR39, UR7, URZ ;  /* 0x00000007270872a4 */ /* 0x000fe4000f8e02ff */
[----:B------:R-:W-:Y:S03]  /*6fb0*/  UISETP.GE.AND UP0, UPT, UR6, UR4, UPT ;  /* 0x000000040600728c */ /* 0x000fe6000bf06270 */
[----:B------:R-:W-:Y:S01]  /*6fc0*/  UMOV UR4, UR11 ;  /* 0x0000000b00047c82 */ /* 0x000fe20008000000 */
[----:B------:R-:W-:Y:S02]  /*6fd0*/  UISETP.GE.OR UP0, UPT, UR5, UR8, UP0 ;  /* 0x000000080500728c */ /* 0x000fe40008706670 */
[----:B------:R-:W-:Y:S02]  /*6fe0*/  USHF.R.U32.HI UR4, URZ, UR41, UR4 ;  /* 0x00000029ff047299 */ /* 0x000fe40008011604 */
[----:B------:R-:W-:Y:S02]  /*6ff0*/  UIMAD.WIDE.U32 UR8, UR5, UR40, URZ ;  /* 0x00000028050872a5 */ /* 0x000fe4000f8e00ff */
[----:B------:R-:W-:Y:S02]  /*7000*/  USEL UR11, UR6, UR4, !UP2 ;  /* 0x00000004060b7287 */ /* 0x000fe4000d000000 */
[----:B------:R-:W-:Y:S02]  /*7010*/  UIADD3 UR8, UPT, UPT, -UR5, URZ, URZ ;  /* 0x000000ff05087290 */ /* 0x000fe4000fffe1ff */
[----:B------:R-:W-:Y:S01]  /*7020*/  UIADD3 UR10, UPT, UPT, -UR11, URZ, URZ ;  /* 0x000000ff0b0a7290 */ /* 0x000fe2000fffe1ff */
[----:B------:R-:W-:Y:S01]  /*7030*/  @!UP0 UMOV UR4, UR9 ;  /* 0x0000000900048c82 */ /* 0x000fe20008000000 */
[----:B------:R-:W-:Y:S02]  /*7040*/  UIADD3 UR9, UPT, UPT, -UR6, URZ, URZ ;  /* 0x000000ff06097290 */ /* 0x000fe4000fffe1ff */
[----:B------:R-:W-:Y:S02]  /*7050*/  @!UP0 USHF.R.U32.HI UR4, URZ, UR41, UR4 ;  /* 0x00000029ff048299 */ /* 0x000fe40008011604 */
[----:B------:R-:W-:Y:S02]  /*7060*/  UIMAD UR10, UR39, UR10, UR6 ;  /* 0x0000000a270a72a4 */ /* 0x000fe4000f8e0206 */
[----:B------:R-:W-:Y:S04]  /*7070*/  @!UP0 USEL UR4, UR5, UR4, !UP2 ;  /* 0x0000000405048287 */ /* 0x000fe8000d000000 */
[----:B------:R-:W-:Y:S02]  /*7080*/  @!UP0 UIMAD UR10, UR7, UR10, UR4 ;  /* 0x0000000a070a82a4 */ /* 0x000fe4000f8e0204 */
[----:B------:R-:W-:Y:S02]  /*7090*/  @!UP0 UIADD3 UR11, UPT, UPT, UR11, -UR4, URZ ;  /* 0x800000040b0b8290 */ /* 0x000fe4000fffe0ff */
[----:B------:R-:W-:Y:S02]  /*70a0*/  UIMAD UR7, UR42, UR8, UR37 ;  /* 0x000000082a0772a4 */ /* 0x000fe4000f8e0225 */
[----:B------:R-:W-:Y:S02]  /*70b0*/  @!UP0 UIMAD UR6, UR11, UR39, UR5 ;  /* 0x000000270b0682a4 */ /* 0x000fe4000f8e0205 */
[----:B------:R-:W-:Y:S01]  /*70c0*/  UIMAD UR4, UR58, UR9, UR36 ;  /* 0x000000093a0472a4 */ /* 0x000fe2000f8e0224 */
[----:B------:R-:W-:Y:S02]  /*70d0*/  @!UP0 UMOV UR5, UR10 ;  /* 0x0000000a00058c82 */ /* 0x000fe40008000000 */
[----:B------:R-:W-:Y:S02]  /*70e0*/  UIMAD UR37, UR5, UR42, UR7 ;  /* 0x0000002a052572a4 */ /* 0x000fe4000f8e0207 */
[----:B------:R-:W-:Y:S11]  /*70f0*/  UIMAD UR36, UR6, UR58, UR4 ;  /* 0x0000003a062472a4 */ /* 0x000ff6000f8e0204 */
[----:B------:R-:W-:Y:S01]  /*7100*/  @!UPT UIADD3 URZ, UPT, UPT, URZ, URZ, URZ ;  /* 0x000000fffffff290 */ /* 0x000fe2000fffe0ff */
.L_x_103:
[----:B------:R-:W-:Y:S01]  /*7110*/  UISETP.NE.AND UP0, UPT, UR38, 0x1, UPT ;  /* 0x000000012600788c */ /* 0x000fe2000bf05270 */
[----:B------:R-:W-:Y:S01]  /*7120*/  R2UR UR11, R103 ;  /* 0x00000000670b72ca */ /* 0x000fe200000e0000 */
[----:B------:R-:W-:Y:S01]  /*7130*/  USHF.L.U32 UR50, UR25, 0x7, URZ ;  /* 0x0000000719327899 */ /* 0x000fe200080006ff */
[----:B------:R-:W-:Y:S01]  /*7140*/  IADD3 R95, PT, PT, R95, 0x1, RZ ;  /* 0x000000015f5f7810 */ /* 0x000fe20007ffe0ff */
[----:B------:R-:W-:Y:S07]  /*7150*/  USHF.L.U32 UR49, UR28, 0x6, URZ ;  /* 0x000000061c317899 */ /* 0x000fee00080006ff */
[----:B------:R-:W2:Y:S01]  /*7160*/  @!UP0 LDCU.128 UR12, c[0x0][0xf10] ;  /* 0x0001e200ff0c87ac */ /* 0x000ea20008000c00 */
[----:B------:R-:W4:Y:S01]  /*7170*/  @!UP0 LDCU UR5, c[0x0][0xf0c] ;  /* 0x0001e180ff0587ac */ /* 0x000f220008000800 */
[----:B------:R-:W3:Y:S01]  /*7180*/  @!UP0 LDCU UR10, c[0x0][0xf20] ;  /* 0x0001e400ff0a87ac */ /* 0x000ee20008000800 */
[----:B--2---:R-:W-:Y:S02]  /*7190*/  UIMAD.WIDE.U32 UR8, UR37, UR12, URZ ;  /* 0x0000000c250872a5 */ /* 0x004fe4000f8e00ff */
[----:B------:R-:W-:Y:S02]  /*71a0*/  UIMAD.WIDE.U32 UR6, UR36, UR15, URZ ;  /* 0x0000000f240672a5 */ /* 0x000fe4000f8e00ff */
[----:B------:R-:W-:Y:S03]  /*71b0*/  @!UP0 UISETP.NE.AND UP1, UPT, UR14, 0x1, UPT ;  /* 0x000000010e00888c */ /* 0x000fe6000bf25270 */
[----:B------:R-:W-:Y:S01]  /*71c0*/  @!UP0 UMOV UR4, UR9 ;  /* 0x0000000900048c82 */ /* 0x000fe20008000000 */
[----:B----4-:R-:W-:Y:S02]  /*71d0*/  @!UP0 UISETP.NE.AND UP2, UPT, UR5, 0x1, UPT ;  /* 0x000000010500888c */ /* 0x010fe4000bf45270 */
[----:B------:R-:W-:Y:S01]  /*71e0*/  @!UP0 USHF.R.U32.HI UR4, URZ, UR13, UR4 ;  /* 0x0000000dff048299 */ /* 0x000fe20008011604 */
[----:B------:R-:W-:Y:S02]  /*71f0*/  @!UP0 UMOV UR6, UR7 ;  /* 0x0000000700068c82 */ /* 0x000fe40008000000 */
[----:B---3--:R-:W-:Y:S02]  /*7200*/  @!UP0 USHF.R.U32.HI UR6, URZ, UR10, UR6 ;  /* 0x0000000aff068299 */ /* 0x008fe40008011606 */
[----:B------:R-:W-:Y:S02]  /*7210*/  @!UP0 USEL UR7, UR37, UR4, !UP2 ;  /* 0x0000000425078287 */ /* 0x000fe4000d000000 */
[----:B------:R-:W-:Y:S04]  /*7220*/  @!UP0 USEL UR6, UR36, UR6, !UP1 ;  /* 0x0000000624068287 */ /* 0x000fe8000c800000 */
[----:B------:R-:W-:Y:S02]  /*7230*/  @!UP0 UIADD3 UR4, UPT, UPT, -UR7, UR6, URZ ;  /* 0x0000000607048290 */ /* 0x000fe4000fffe1ff */
[----:B------:R-:W-:Y:S02]  /*7240*/  @!UP0 UIADD3 UR6, UPT, UPT, UR7, -UR6, URZ ;  /* 0x8000000607068290 */ /* 0x000fe4000fffe0ff */
[----:B------:R-:W-:Y:S02]  /*7250*/  @!UP0 UIMAD UR37, UR4, UR5, UR37 ;  /* 0x00000005042582a4 */ /* 0x000fe4000f8e0225 */
[----:B------:R-:W-:Y:S02]  /*7260*/  @!UP0 UIMAD UR36, UR6, UR14, UR36 ;  /* 0x0000000e062482a4 */ /* 0x000fe4000f8e0224 */
[----:B------:R-:W-:Y:S09]  /*7270*/  ULOP3.LUT UP0, URZ, UR11, 0x1b0, URZ, 0xc0, !UPT ;  /* 0x000001b00bff7892 */ /* 0x000ff2000f80c0ff */
[----:B------:R-:W-:Y:S05]  /*7280*/  BRA.U !UP0, `(.L_x_104) ;  /* 0x00000001087c7547 */ /* 0x000fea000b800000 */
[----:B------:R-:W2:Y:S01]  /*7290*/  LDCU.64 UR8, c[0x4][0x80] ;  /* 0x01001000ff0877ac */ /* 0x000ea20008000a00 */
[----:B------:R-:W-:Y:S01]  /*72a0*/  MOV R2, 0x0 ;  /* 0x0000000000027802 */ /* 0x000fe20000000f00 */
[----:B------:R-:W-:Y:S02]  /*72b0*/  HFMA2 R12, -RZ, RZ, 0, 5.9604644775390625e-08 ;  /* 0x00000001ff0c7431 */ /* 0x000fe400000001ff */
[----:B------:R-:W-:Y:S01]  /*72c0*/  IMAD.MOV.U32 R8, RZ, RZ, 0x70 ;  /* 0x00000070ff087424 */ /* 0x000fe200078e00ff */
[----:B------:R3:W4:Y:S01]  /*72d0*/  LDC.64 R14, c[0x4][R2] ;  /* 0x01000000020e7b82 */ /* 0x0007220000000a00 */
[----:B------:R-:W1:Y:S01]  /*72e0*/  LDCU.64 UR6, c[0x4][0x88] ;  /* 0x01001100ff0677ac */ /* 0x000e620008000a00 */
[----:B------:R-:W-:Y:S01]  /*72f0*/  IMAD.MOV.U32 R13, RZ, RZ, RZ ;  /* 0x000000ffff0d7224 */ /* 0x000fe200078e00ff */
[----:B------:R-:W1:Y:S01]  /*7300*/  LDCU.64 UR4, c[0x4][0x8] ;  /* 0x01000100ff0477ac */ /* 0x000e620008000a00 */
[----:B--2---:R-:W-:Y:S01]  /*7310*/  MOV R5, UR9 ;  /* 0x0000000900057c02 */ /* 0x004fe20008000f00 */
[----:B------:R-:W-:Y:S01]  /*7320*/  IMAD.U32 R4, RZ, RZ, UR8 ;  /* 0x00000008ff047e24 */ /* 0x000fe2000f8e00ff */
[----:B-1----:R-:W-:Y:S01]  /*7330*/  MOV R7, UR7 ;  /* 0x0000000700077c02 */ /* 0x002fe20008000f00 */
[----:B------:R-:W-:Y:S01]  /*7340*/  IMAD.U32 R6, RZ, RZ, UR6 ;  /* 0x00000006ff067e24 */ /* 0x000fe2000f8e00ff */
[----:B------:R-:W-:Y:S01]  /*7350*/  MOV R11, UR5 ;  /* 0x00000005000b7c02 */ /* 0x000fe20008000f00 */
[----:B------:R-:W-:Y:S02]  /*7360*/  IMAD.U32 R10, RZ, RZ, UR4 ;  /* 0x00000004ff0a7e24 */ /* 0x000fe4000f8e00ff */
[----:B------:R-:W-:Y:S07]  /*7370*/  LEPC R20, `(.L_x_105) ;  /* 0x000000001014794e */ /* 0x000fee0000000000 */
[----:B---345:R-:W-:Y:S05]  /*7380*/  CALL.ABS.NOINC R14 ;  /* 0x000000000e007343 */ /* 0x038fea0003c00000 */
.L_x_105:
[----:B------:R-:W1:Y:S01]  /*7390*/  LDCU.64 UR8, c[0x4][0x80] ;  /* 0x01001000ff0877ac */ /* 0x000e620008000a00 */
[----:B------:R-:W2:Y:S01]  /*73a0*/  LDC.64 R2, c[0x4][R2] ;  /* 0x0100000002027b82 */ /* 0x000ea20000000a00 */
[----:B------:R-:W-:Y:S02]  /*73b0*/  HFMA2 R12, -RZ, RZ, 0, 5.9604644775390625e-08 ;  /* 0x00000001ff0c7431 */ /* 0x000fe400000001ff */
[----:B------:R-:W-:Y:S02]  /*73c0*/  IMAD.MOV.U32 R8, RZ, RZ, 0x70 ;  /* 0x00000070ff087424 */ /* 0x000fe400078e00ff */
[----:B------:R-:W-:Y:S01]  /*73d0*/  IMAD.MOV.U32 R13, RZ, RZ, RZ ;  /* 0x000000ffff0d7224 */ /* 0x000fe200078e00ff */
[----:B------:R-:W3:Y:S01]  /*73e0*/  LDCU.64 UR6, c[0x4][0x88] ;  /* 0x01001100ff0677ac */ /* 0x000ee20008000a00 */
[----:B------:R-:W4:Y:S01]  /*73f0*/  LDCU.64 UR4, c[0x4][0x8] ;  /* 0x01000100ff0477ac */ /* 0x000f220008000a00 */
[----:B-1----:R-:W-:Y:S02]  /*7400*/  MOV R4, UR8 ;  /* 0x0000000800047c02 */ /* 0x002fe40008000f00 */
[----:B------:R-:W-:Y:S02]  /*7410*/  MOV R5, UR9 ;  /* 0x0000000900057c02 */ /* 0x000fe40008000f00 */
[----:B---3--:R-:W-:Y:S01]  /*7420*/  MOV R7, UR7 ;  /* 0x0000000700077c02 */ /* 0x008fe20008000f00 */
[----:B------:R-:W-:Y:S01]  /*7430*/  IMAD.U32 R6, RZ, RZ, UR6 ;  /* 0x00000006ff067e24 */ /* 0x000fe2000f8e00ff */
[----:B----4-:R-:W-:Y:S01]  /*7440*/  MOV R11, UR5 ;  /* 0x00000005000b7c02 */ /* 0x010fe20008000f00 */
[----:B------:R-:W-:Y:S02]  /*7450*/  IMAD.U32 R10, RZ, RZ, UR4 ;  /* 0x00000004ff0a7e24 */ /* 0x000fe4000f8e00ff */
[----:B------:R-:W-:Y:S07]  /*7460*/  LEPC R20, `(.L_x_104) ;  /* 0x000000001014794e */ /* 0x000fee0000000000 */
[----:B--2---:R-:W-:Y:S05]  /*7470*/  CALL.ABS.NOINC R2 ;  /* 0x0000000002007343 */ /* 0x004fea0003c00000 */
.L_x_104:
[----:B------:R-:W-:Y:S02]  /*7480*/  ISETP.NE.U32.AND P0, PT, RZ, UR60, PT ;  /* 0x0000003cff007c0c */ /* 0x000fe4000bf05070 */
[C---:B------:R-:W-:Y:S02]  /*7490*/  ISETP.NE.U32.AND P1, PT, R82.reuse, RZ, PT ;  /* 0x000000ff5200720c */ /* 0x040fe40003f25070 */
[----:B------:R-:W-:Y:S02]  /*74a0*/  ISETP.NE.U32.AND P4, PT, R82, RZ, PT ;  /* 0x000000ff5200720c */ /* 0x000fe40003f85070 */
[----:B------:R-:W-:Y:S02]  /*74b0*/  ISETP.NE.AND.EX P0, PT, RZ, UR61, PT, P0 ;  /* 0x0000003dff007c0c */ /* 0x000fe4000bf05300 */
[C---:B------:R-:W-:Y:S02]  /*74c0*/  ISETP.NE.AND.EX P1, PT, R83.reuse, RZ, PT, P1 ;  /* 0x000000ff5300720c */ /* 0x040fe40003f25310 */
[----:B------:R-:W-:Y:S02]  /*74d0*/  ISETP.NE.AND.EX P4, PT, R83, RZ, P0, P4 ;  /* 0x000000ff5300720c */ /* 0x000fe40000785340 */
[----:B------:R-:W-:Y:S02]  /*74e0*/  ISETP.NE.U32.AND P5, PT, R78, RZ, PT ;  /* 0x000000ff4e00720c */ /* 0x000fe40003fa5070 */
[----:B------:R-:W-:Y:S02]  /*74f0*/  ISETP.NE.U32.AND P3, PT, RZ, UR60, PT ;  /* 0x0000003cff007c0c */ /* 0x000fe4000bf65070 */
[----:B------:R-:W-:Y:S02]  /*7500*/  PLOP3.LUT P2, PT, PT, PT, PT, 0x8, 0x80 ;  /* 0x000000000080781c */ /* 0x000fe40003f4e170 */
[----:B------:R-:W-:Y:S02]  /*7510*/  ISETP.NE.AND.EX P5, PT, R79, RZ, PT, P5 ;  /* 0x000000ff4f00720c */ /* 0x000fe40003fa5350 */
[----:B------:R-:W-:Y:S03]  /*7520*/  ISETP.NE.AND.EX P3, PT, RZ, UR61, PT, P3 ;  /* 0x0000003dff007c0c */ /* 0x000fe6000bf65330 */
[----:B------:R-:W-:Y:S01]  /*7530*/  @!P4 PLOP3.LUT P2, PT, P1, PT, PT, 0x80, 0x8 ;  /* 0x000000000008c81c */ /* 0x000fe20000f4f070 */
[----:B------:R-:W-:Y:S01]  /*7540*/  @!UPT UIADD3 URZ, UPT, UPT, URZ, URZ, URZ ;  /* 0x000000fffffff290 */ /* 0x000fe2000fffe0ff */
[----:B------:R-:W-:Y:S11]  /*7550*/  @!P1 BRA `(.L_x_106) ;  /* 0x0000000000309947 */ /* 0x000ff60003800000 */
[----:B------:R-:W-:Y:S01]  /*7560*/  ISETP.NE.U32.AND P0, PT, R80, RZ, PT ;  /* 0x000000ff5000720c */ /* 0x000fe20003f05070 */
[----:B------:R-:W2:Y:S01]  /*7570*/  LDCU.64 UR4, c[0x0][0x358] ;  /* 0x00006b00ff0477ac */ /* 0x000ea20008000a00 */
[----:B------:R-:W-:Y:S02]  /*7580*/  IMAD.MOV.U32 R88, RZ, RZ, 0x1 ;  /* 0x00000001ff587424 */ /* 0x000fe400078e00ff */
[----:B------:R-:W-:Y:S11]  /*7590*/  ISETP.NE.AND.EX P0, PT, R81, RZ, PT, P0 ;  /* 0x000000ff5100720c */ /* 0x000ff60003f05300 */
[----:B------:R-:W-:Y:S02]  /*75a0*/  @!UPT UIADD3 URZ, UPT, UPT, URZ, URZ, URZ ;  /* 0x000000fffffff290 */ /* 0x000fe4000fffe0ff */
[----:B------:R-:W3:Y:S01]  /*75b0*/  @P0 LDC.64 R2, c[0x0][0xc88] ;  /* 0x00032200ff020b82 */ /* 0x000ee20000000a00 */
[----:B-1----:R-:W-:Y:S04]  /*75c0*/  @P0 IMAD R0, R82, UR52, RZ ;  /* 0x0000003452000c24 */ /* 0x002fe8000f8e02ff */
[----:B---3--:R-:W-:Y:S04]  /*75d0*/  @P0 IMAD.WIDE R2, R0, 0x4, R2 ;  /* 0x0000000400020825 */ /* 0x008fe800078e0202 */
[----:B------:R-:W-:Y:S01]  /*75e0*/  HFMA2 R0, -RZ, RZ, 0, 5.9604644775390625e-08 ;  /* 0x00000001ff007431 */ /* 0x000fe200000001ff */
[----:B--2--5:R2:W5:Y:S04]  /*75f0*/  @P0 LDG.E R41, desc[UR4][R2.64] ;  /* 0x0000000402290981 */ /* 0x024568000c1e1900 */
[----:B------:R-:W-:Y:S01]  /*7600*/  @!P0 PRMT R88, R0, 0x7610, R88 ;  /* 0x0000761000588816 */ /* 0x000fe20000000058 */
[----:B--2---:R-:W3:Y:S06]  /*7610*/  @!P0 LDC R41, c[0x0][0xc80] ;  /* 0x00032000ff298b82 */ /* 0x004eec0000000800 */
.L_x_106:
[----:B------:R-:W-:Y:S05]  /*7620*/  @!P5 BRA `(.L_x_107) ;  /* 0x000000000024d947 */ /* 0x000fea0003800000 */
[----:B------:R-:W-:Y:S01]  /*7630*/  ISETP.NE.U32.AND P0, PT, R76, RZ, PT ;  /* 0x000000ff4c00720c */ /* 0x000fe20003f05070 */
[----:B------:R-:W2:Y:S03]  /*7640*/  LDCU.64 UR4, c[0x0][0x358] ;  /* 0x00006b00ff0477ac */ /* 0x000ea60008000a00 */
[----:B------:R-:W-:Y:S11]  /*7650*/  ISETP.NE.AND.EX P0, PT, R77, RZ, PT, P0 ;  /* 0x000000ff4d00720c */ /* 0x000ff60003f05300 */
[----:B------:R-:W-:Y:S02]  /*7660*/  @!UPT UIADD3 URZ, UPT, UPT, URZ, URZ, URZ ;  /* 0x000000fffffff290 */ /* 0x000fe4000fffe0ff */
[----:B------:R-:W4:Y:S01]  /*7670*/  @P0 LDC.64 R2, c[0x0][0xca8] ;  /* 0x00032a00ff020b82 */ /* 0x000f220000000a00 */
[----:B-1----:R-:W-:Y:S04]  /*7680*/  @P0 IMAD R0, R78, UR52, RZ ;  /* 0x000000344e000c24 */ /* 0x002fe8000f8e02ff */
[----:B----4-:R-:W-:Y:S05]  /*7690*/  @P0 IMAD.WIDE R2, R0, 0x4, R2 ;  /* 0x0000000400020825 */ /* 0x010fea00078e0202 */
[----:B--2--5:R2:W5:Y:S02]  /*76a0*/  @P0 LDG.E R38, desc[UR4][R2.64] ;  /* 0x0000000402260981 */ /* 0x024564000c1e1900 */
[----:B--2---:R-:W4:Y:S02]  /*76b0*/  @!P0 LDC R38, c[0x0][0xca0] ;  /* 0x00032800ff268b82 */ /* 0x004f240000000800 */
.L_x_107:
[----:B---3-5:R-:W-:Y:S01]  /*76c0*/  FSETP.NEU.AND P0, PT, R41, RZ, PT ;  /* 0x000000ff2900720b */ /* 0x028fe20003f0d000 */
[----:B------:R-:W-:Y:S01]  /*76d0*/  ULOP3.LUT UR4, UR54, 0x1, URZ, 0x3c, !UPT ;  /* 0x0000000136047892 */ /* 0x000fe2000f8e3cff */
[----:B------:R-:W-:Y:S01]  /*76e0*/  SEL R4, RZ, 0xffffffff, P3 ;  /* 0xffffffffff047807 */ /* 0x000fe20001800000 */
[----:B------:R-:W-:Y:S01]  /*76f0*/  IMAD.U32 R110, RZ, RZ, UR45 ;  /* 0x0000002dff6e7e24 */ /* 0x000fe2000f8e00ff */
[----:B------:R-:W-:Y:S01]  /*7700*/  @!P4 LOP3.LUT P3, RZ, R88, 0xff, RZ, 0xc0, !PT ;  /* 0x000000ff58ffc812 */ /* 0x000fe2000786c0ff */
[----:B------:R-:W-:Y:S01]  /*7710*/  IMAD.SHL.U32 R85, R97, 0x10, RZ ;  /* 0x0000001061557824 */ /* 0x000fe200078e00ff */
[----:B------:R-:W-:Y:S01]  /*7720*/  @!P4 SEL R3, RZ, 0xffffffff, P0 ;  /* 0xffffffffff03c807 */ /* 0x000fe20000000000 */
[----:B------:R-:W-:Y:S01]  /*7730*/  IMAD.U32 R113, RZ, RZ, UR4 ;  /* 0x00000004ff717e24 */ /* 0x000fe2000f8e00ff */
[----:B------:R-:W-:Y:S01]  /*7740*/  LEA R93, R36, UR46, 0x3 ;  /* 0x0000002e245d7c11 */ /* 0x000fe2000f8e18ff */
[----:B------:R-:W-:Y:S01]  /*7750*/  IMAD.SHL.U32 R110, R110, 0x2000, RZ ;  /* 0x000020006e6e7824 */ /* 0x000fe200078e00ff */
[----:B------:R-:W-:Y:S01]  /*7760*/  @P2 SEL R3, R4, R3, !P3 ;  /* 0x0000000304032207 */ /* 0x000fe20005800000 */
[----:B------:R-:W-:Y:S01]  /*7770*/  IMAD.SHL.U32 R84, R96, 0x10, RZ ;  /* 0x0000001060547824 */ /* 0x000fe200078e00ff */
[----:B------:R-:W-:Y:S01]  /*7780*/  SHF.L.U32 R2, R99, 0x1f, RZ ;  /* 0x0000001f63027819 */ /* 0x000fe200000006ff */
[----:B------:R-:W-:Y:S01]  /*7790*/  IMAD.IADD R86, R101, 0x1, R110 ;  /* 0x0000000165567824 */ /* 0x000fe200078e026e */
[----:B------:R-:W-:Y:S01]  /*77a0*/  @!P4 LOP3.LUT R3, R3, 0x1, RZ, 0xc0, !PT ;  /* 0x000000010303c812 */ /* 0x000fe200078ec0ff */
[----:B------:R-:W-:Y:S01]  /*77b0*/  BSSY B1, `(.L_x_108) ;  /* 0x0000038000017945 */ /* 0x000fe20003800000 */
[----:B------:R-:W-:Y:S01]  /*77c0*/  IMAD.MOV.U32 R111, RZ, RZ, 0x1 ;  /* 0x00000001ff6f7424 */ /* 0x000fe200078e00ff */
[----:B------:R-:W-:Y:S02]  /*77d0*/  CS2R R74, SRZ ;  /* 0x00000000004a7805 */ /* 0x000fe4000001ff00 */
[----:B------:R-:W-:Y:S01]  /*77e0*/  ISETP.NE.U32.OR P5, PT, R3, 0x1, P4 ;  /* 0x000000010300780c */ /* 0x000fe200027a5470 */
[----:B------:R-:W-:Y:S01]  /*77f0*/  IMAD.U32 R3, RZ, RZ, UR45 ;  /* 0x0000002dff037e24 */ /* 0x000fe2000f8e00ff */
[----:B------:R-:W-:Y:S01]  /*7800*/  LOP3.LUT P4, R94, R88, 0xff, RZ, 0xc0, !PT ;  /* 0x000000ff585e7812 */ /* 0x000fe2000788c0ff */
[----:B------:R-:W-:Y:S01]  /*7810*/  IMAD.IADD R87, R86, 0x1, R85 ;  /* 0x0000000156577824 */ /* 0x000fe200078e0255 */
[----:B------:R-:W-:Y:S01]  /*7820*/  P2R R109, PR, RZ, 0x20 ;  /* 0x00000020ff6d7803 */ /* 0x000fe20000000000 */
[----:B------:R-:W-:Y:S01]  /*7830*/  IMAD R39, R36, 0x40, R37 ;  /* 0x0000004024277824 */ /* 0x000fe200078e0225 */
[----:B-1----:R-:W-:Y:S01]  /*7840*/  LEA R0, R3, UR46, 0x3 ;  /* 0x0000002e03007c11 */ /* 0x002fe2000f8e18ff */
[----:B------:R-:W-:Y:S01]  /*7850*/  IMAD.U32 R112, RZ, RZ, UR45 ;  /* 0x0000002dff707e24 */ /* 0x000fe2000f8e00ff */
[----:B------:R-:W-:Y:S02]  /*7860*/  SEL R3, RZ, 0xffffffff, P0 ;  /* 0xffffffffff037807 */ /* 0x000fe40000000000 */
[----:B------:R-:W-:Y:S02]  /*7870*/  CS2R R72, SRZ ;  /* 0x0000000000487805 */ /* 0x000fe4000001ff00 */
[----:B------:R-:W-:Y:S02]  /*7880*/  CS2R R66, SRZ ;  /* 0x0000000000427805 */ /* 0x000fe4000001ff00 */
[----:B------:R-:W-:Y:S02]  /*7890*/  CS2R R64, SRZ ;  /* 0x0000000000407805 */ /* 0x000fe4000001ff00 */
[----:B------:R-:W-:Y:S02]  /*78a0*/  @P1 SEL R3, R4, R3, !P4 ;  /* 0x0000000304031207 */ /* 0x000fe40006000000 */
[----:B------:R-:W-:Y:S02]  /*78b0*/  CS2R R58, SRZ ;  /* 0x00000000003a7805 */ /* 0x000fe4000001ff00 */
[----:B------:R-:W-:Y:S02]  /*78c0*/  @P5 SHF.L.U32 R5, R113, 0x1f, RZ ;  /* 0x0000001f71055819 */ /* 0x000fe400000006ff */
[----:B------:R-:W-:Y:S02]  /*78d0*/  CS2R R56, SRZ ;  /* 0x0000000000387805 */ /* 0x000fe4000001ff00 */
[----:B------:R-:W-:Y:S02]  /*78e0*/  LOP3.LUT R3, R3, 0x1, RZ, 0xc0, !PT ;  /* 0x0000000103037812 */ /* 0x000fe400078ec0ff */
[----:B------:R-:W-:Y:S01]  /*78f0*/  CS2R R50, SRZ ;  /* 0x0000000000327805 */ /* 0x000fe2000001ff00 */
[----:B------:R-:W1:Y:S01]  /*7900*/  @P5 SYNCS.PHASECHK.TRANS64.TRYWAIT P3, [R0+URZ+0x40], R5 ;  /* 0x00004005000055a7 */ /* 0x000e6200080611ff */
[----:B------:R-:W-:Y:S02]  /*7910*/  CS2R R48, SRZ ;  /* 0x0000000000307805 */ /* 0x000fe4000001ff00 */
[----:B------:R-:W-:Y:S01]  /*7920*/  ISETP.NE.U32.AND P0, PT, R3, 0x1, PT ;  /* 0x000000010300780c */ /* 0x000fe20003f05070 */
[----:B------:R-:W-:Y:S02]  /*7930*/  IMAD.IADD R47, R86, 0x1, R84 ;  /* 0x00000001562f7824 */ /* 0x000fe400078e0254 */
[----:B------:R-:W-:Y:S01]  /*7940*/  IMAD.IADD R46, R100, 0x1, R87 ;  /* 0x00000001642e7824 */ /* 0x000fe200078e0257 */
[----:B------:R-:W-:Y:S01]  /*7950*/  P2R R114, PR, RZ, 0x1 ;  /* 0x00000001ff727803 */ /* 0x000fe20000000000 */
[----:B------:R2:W3:Y:S01]  /*7960*/  SYNCS.PHASECHK.TRANS64.TRYWAIT P2, [R93+URZ+0xa0], R2 ;  /* 0x0000a0025d0075a7 */ /* 0x0004e200080411ff */
[----:B-1----:R-:W-:Y:S01]  /*7970*/  @P5 SEL R111, RZ, 0x1, !P3 ;  /* 0x00000001ff6f5807 */ /* 0x002fe20005800000 */
[----:B--2---:R-:W-:Y:S06]  /*7980*/  @!P5 BRA `(.L_x_109) ;  /* 0x000000000068d947 */ /* 0x004fec0003800000 */
[----:B------:R-:W-:Y:S01]  /*7990*/  ISETP.NE.AND P0, PT, R111, RZ, PT ;  /* 0x000000ff6f00720c */ /* 0x000fe20003f05270 */
[----:B------:R-:W-:Y:S01]  /*79a0*/  BSSY B0, `(.L_x_110) ;  /* 0x000000d000007945 */ /* 0x000fe20003800000 */
[----:B------:R-:W-:Y:S02]  /*79b0*/  CS2R R50, SRZ ;  /* 0x0000000000327805 */ /* 0x000fe4000001ff00 */
[----:B------:R-:W-:Y:S02]  /*79c0*/  CS2R R48, SRZ ;  /* 0x0000000000307805 */ /* 0x000fe4000001ff00 */
[----:B------:R-:W-:Y:S02]  /*79d0*/  CS2R R58, SRZ ;  /* 0x00000000003a7805 */ /* 0x000fe4000001ff00 */
[----:B------:R-:W-:Y:S02]  /*79e0*/  CS2R R56, SRZ ;  /* 0x0000000000387805 */ /* 0x000fe4000001ff00 */
[----:B------:R-:W-:Y:S02]  /*79f0*/  CS2R R66, SRZ ;  /* 0x0000000000427805 */ /* 0x000fe4000001ff00 */
[----:B------:R-:W-:Y:S02]  /*7a00*/  CS2R R64, SRZ ;  /* 0x0000000000407805 */ /* 0x000fe4000001ff00 */
[----:B------:R-:W-:Y:S02]  /*7a10*/  CS2R R74, SRZ ;  /* 0x00000000004a7805 */ /* 0x000fe4000001ff00 */
[----:B------:R-:W-:Y:S01]  /*7a20*/  CS2R R72, SRZ ;  /* 0x0000000000487805 */ /* 0x000fe2000001ff00 */
[----:B------:R-:W-:Y:S06]  /*7a30*/  @P0 BRA `(.L_x_111) ;  /* 0x00000000000c0947 */ /* 0x000fec0003800000 */
[----:B------:R-:W-:Y:S04]  /*7a40*/  SHF.L.U32 R3, R113, 0x1f, RZ ;  /* 0x0000001f71037819 */ /* 0x000fe800000006ff */
[----:B------:R-:W1:Y:S02]  /*7a50*/  SYNCS.PHASECHK.TRANS64.TRYWAIT P0, [R0+URZ+0x40], R3 ;  /* 0x00004003000075a7 */ /* 0x000e6400080011ff */
[----:B-1----:R-:W-:Y:S05]  /*7a60*/  @!P0 BRA `(.L_x_112) ;  /* 0x0000002400948947 */ /* 0x002fea0003800000 */
.L_x_111:
[----:B------:R-:W-:Y:S05]  /*7a70*/  BSYNC B0 ;  /* 0x0000000000007941 */ /* 0x000fea0003800000 */
.L_x_110:
[----:B------:R-:W-:Y:S01]  /*7a80*/  ISETP.NE.AND P0, PT, R114, RZ, PT ;  /* 0x000000ff7200720c */ /* 0x000fe20003f05270 */
[----:B------:R-:W-:Y:S04]  /*7a90*/  UIADD3 UR4, UPT, UPT, UR45, 0x1, URZ ;  /* 0x000000012d047890 */ /* 0x000fe8000fffe0ff */
[----:B------:R-:W-:Y:S04]  /*7aa0*/  UISETP.NE.AND UP0, UPT, UR4, 0x3, UPT ;  /* 0x000000030400788c */ /* 0x000fe8000bf05270 */
[----:B------:R-:W-:Y:S02]  /*7ab0*/  USEL UR5, URZ, 0x1, UP0 ;  /* 0x00000001ff057887 */ /* 0x000fe40008000000 */
[----:B------:R-:W-:Y:S02]  /*7ac0*/  USEL UR4, UR4, URZ, UP0 ;  /* 0x000000ff04047287 */ /* 0x000fe40008000000 */
[----:B------:R2:W1:Y:S02]  /*7ad0*/  @P0 LDS.128 R48, [R86] ;  /* 0x0000000056300984 */ /* 0x0004640000000c00 */
[----:B------:R-:W-:Y:S02]  /*7ae0*/  LOP3.LUT R113, R113, UR5, RZ, 0x3c, !PT ;  /* 0x0000000571717c12 */ /* 0x000fe4000f8e3cff */
[----:B------:R2:W1:Y:S01]  /*7af0*/  @P0 LDS.128 R56, [R87+0x10] ;  /* 0x0000100057380984 */ /* 0x0004620000000c00 */
[----:B------:R-:W-:Y:S03]  /*7b00*/  IMAD.U32 R112, RZ, RZ, UR4 ;  /* 0x00000004ff707e24 */ /* 0x000fe6000f8e00ff */
[----:B------:R2:W1:Y:S04]  /*7b10*/  @P0 LDS.128 R64, [R47+0x20] ;  /* 0x000020002f400984 */ /* 0x0004680000000c00 */
[----:B------:R2:W1:Y:S02]  /*7b20*/  @P0 LDS.128 R72, [R46+0x10] ;  /* 0x000010002e480984 */ /* 0x0004640000000c00 */
.L_x_109:
[----:B------:R-:W-:Y:S05]  /*7b30*/  BSYNC B1 ;  /* 0x0000000000017941 */ /* 0x000fea0003800000 */
.L_x_108:
[----:B-1----:R-:W-:Y:S04]  /*7b40*/  SHF.R.U32.HI R0, RZ, 0x15, R39 ;  /* 0x00000015ff007819 */ /* 0x002fe80000011627 */
[----:B------:R-:W-:Y:S01]  /*7b50*/  LOP3.LUT P0, RZ, R0, 0x3, R89, 0x48, !PT ;  /* 0x0000000300ff7812 */ /* 0x000fe20007804859 */
[----:B------:R-:W-:Y:S01]  /*7b60*/  @!UPT UIADD3 URZ, UPT, UPT, URZ, URZ, URZ ;  /* 0x000000fffffff290 */ /* 0x000fe2000fffe0ff */
[----:B---3--:R-:W-:Y:S11]  /*7b70*/  @P2 BRA `(.L_x_113) ;  /* 0x0000000000082947 */ /* 0x008ff60003800000 */
[----:B------:R-:W1:Y:S02]  /*7b80*/  SYNCS.PHASECHK.TRANS64.TRYWAIT P1, [R93+URZ+0xa0], R2 ;  /* 0x0000a0025d0075a7 */ /* 0x000e6400080211ff */
[----:B-1----:R-:W-:Y:S05]  /*7b90*/  @!P1 BRA `(.L_x_114) ;  /* 0x00000024005c9947 */ /* 0x002fea0003800000 */
.L_x_113:
[----:B------:R-:W-:Y:S05]  /*7ba0*/  @!P0 BRA `(.L_x_115) ;  /* 0x0000000000408947 */ /* 0x000fea0003800000 */
[----:B------:R-:W3:Y:S01]  /*7bb0*/  LDCU.64 UR8, c[0x4][0x70] ;  /* 0x01000e00ff0877ac */ /* 0x000ee20008000a00 */
[----:B------:R-:W-:Y:S01]  /*7bc0*/  MOV R3, 0x0 ;  /* 0x0000000000037802 */ /* 0x000fe20000000f00 */
[----:B------:R-:W-:Y:S02]  /*7bd0*/  HFMA2 R12, -RZ, RZ, 0, 5.9604644775390625e-08 ;  /* 0x00000001ff0c7431 */ /* 0x000fe400000001ff */
[----:B------:R-:W-:Y:S02]  /*7be0*/  IMAD.MOV.U32 R8, RZ, RZ, 0x192 ;  /* 0x00000192ff087424 */ /* 0x000fe400078e00ff */
[----:B------:R-:W-:Y:S01]  /*7bf0*/  IMAD.MOV.U32 R13, RZ, RZ, RZ ;  /* 0x000000ffff0d7224 */ /* 0x000fe200078e00ff */
[----:B------:R-:W5:Y:S01]  /*7c00*/  LDCU.64 UR6, c[0x4][0x78] ;  /* 0x01000f00ff0677ac */ /* 0x000f620008000a00 */
[----:B-1----:R-:W1:Y:S01]  /*7c10*/  LDC.64 R2, c[0x4][R3] ;  /* 0x0100000003027b82 */ /* 0x002e620000000a00 */
[----:B------:R-:W2:Y:S01]  /*7c20*/  LDCU.64 UR4, c[0x4][0x10] ;  /* 0x01000200ff0477ac */ /* 0x000ea20008000a00 */
[----:B---3--:R-:W-:Y:S01]  /*7c30*/  MOV R5, UR9 ;  /* 0x0000000900057c02 */ /* 0x008fe20008000f00 */
[----:B------:R-:W-:Y:S01]  /*7c40*/  IMAD.U32 R4, RZ, RZ, UR8 ;  /* 0x00000008ff047e24 */ /* 0x000fe2000f8e00ff */
[----:B-----5:R-:W-:Y:S01]  /*7c50*/  MOV R7, UR7 ;  /* 0x0000000700077c02 */ /* 0x020fe20008000f00 */
[----:B------:R-:W-:Y:S01]  /*7c60*/  IMAD.U32 R6, RZ, RZ, UR6 ;  /* 0x00000006ff067e24 */ /* 0x000fe2000f8e00ff */
[----:B--2---:R-:W-:Y:S01]  /*7c70*/  MOV R11, UR5 ;  /* 0x00000005000b7c02 */ /* 0x004fe20008000f00 */
[----:B------:R-:W-:Y:S02]  /*7c80*/  IMAD.U32 R10, RZ, RZ, UR4 ;  /* 0x00000004ff0a7e24 */ /* 0x000fe4000f8e00ff */
[----:B------:R-:W-:Y:S07]  /*7c90*/  LEPC R20, `(.L_x_115) ;  /* 0x000000001014794e */ /* 0x000fee0000000000 */
[----:B-1--4-:R-:W-:Y:S05]  /*7ca0*/  CALL.ABS.NOINC R2 ;  /* 0x0000000002007343 */ /* 0x012fea0003c00000 */
.L_x_115:
[C---:B------:R-:W-:Y:S01]  /*7cb0*/  SHF.L.U32 R40, R48.reuse, 0x10, RZ ;  /* 0x0000001030287819 */ /* 0x040fe200000006ff */
[----:B------:R-:W-:Y:S05]  /*7cc0*/  WARPSYNC.ALL ;  /* 0x0000000000007948 */ /* 0x000fea0003800000 */
[----:B------:R-:W-:Y:S01]  /*7cd0*/  R2UR UR4, R39 ;  /* 0x00000000270472ca */ /* 0x000fe200000e0000 */
[----:B------:R-:W-:Y:S01]  /*7ce0*/  BSSY.RECONVERGENT B0, `(.L_x_116) ;  /* 0x0000087000007945 */ /* 0x000fe20003800200 */
[----:B------:R-:W-:Y:S02]  /*7cf0*/  LOP3.LUT R43, R48, 0xffff0000, RZ, 0xc0, !PT ;  /* 0xffff0000302b7812 */ /* 0x000fe400078ec0ff */
[----:B------:R-:W-:Y:S02]  /*7d00*/  SHF.L.U32 R42, R49, 0x10, RZ ;  /* 0x00000010312a7819 */ /* 0x000fe400000006ff */
[----:B------:R-:W-:Y:S02]  /*7d10*/  SHF.L.U32 R45, R51, 0x10, RZ ;  /* 0x00000010332d7819 */ /* 0x000fe400000006ff */
[----:B------:R-:W-:Y:S02]  /*7d20*/  LOP3.LUT R44, R75, 0xffff0000, RZ, 0xc0, !PT ;  /* 0xffff00004b2c7812 */ /* 0x000fe400078ec0ff */
[----:B------:R-:W-:Y:S03]  /*7d30*/  ISETP.NE.AND P0, PT, R102, RZ, PT ;  /* 0x000000ff6600720c */ /* 0x000fe60003f05270 */
[----:B------:R-:W4:Y:S02]  /*7d40*/  LDTM.x32 R4, tmem[UR4] ;  /* 0x00000004000479ee */ /* 0x000f2400082c0000 */
[C---:B----4-:R-:W-:Y:S01]  /*7d50*/  FMUL R0, R38.reuse, R4 ;  /* 0x0000000426007220 */ /* 0x050fe20000400000 */
[C---:B-1----:R-:W-:Y:S01]  /*7d60*/  FMUL R2, R38.reuse, R5 ;  /* 0x0000000526027220 */ /* 0x042fe20000400000 */
[C---:B------:R-:W-:Y:S01]  /*7d70*/  FMUL R3, R38.reuse, R6 ;  /* 0x0000000626037220 */ /* 0x040fe20000400000 */
[----:B------:R-:W-:Y:S01]  /*7d80*/  FMUL R7, R38, R7 ;  /* 0x0000000726077220 */ /* 0x000fe20000400000 */
[----:B------:R-:W-:Y:S01]  /*7d90*/  FFMA R0, R41, R40, R0 ;  /* 0x0000002829007223 */ /* 0x000fe20000000000 */
[----:B------:R-:W-:Y:S01]  /*7da0*/  LOP3.LUT R40, R49, 0xffff0000, RZ, 0xc0, !PT ;  /* 0xffff000031287812 */ /* 0x000fe200078ec0ff */
[C---:B------:R-:W-:Y:S01]  /*7db0*/  FFMA R2, R41.reuse, R43, R2 ;  /* 0x0000002b29027223 */ /* 0x040fe20000000002 */
[C---:B------:R-:W-:Y:S01]  /*7dc0*/  SHF.L.U32 R43, R50.reuse, 0x10, RZ ;  /* 0x00000010322b7819 */ /* 0x040fe200000006ff */
[C---:B------:R-:W-:Y:S01]  /*7dd0*/  FFMA R3, R41.reuse, R42, R3 ;  /* 0x0000002a29037223 */ /* 0x040fe20000000003 */
[----:B------:R-:W-:Y:S01]  /*7de0*/  LOP3.LUT R42, R50, 0xffff0000, RZ, 0xc0, !PT ;  /* 0xffff0000322a7812 */ /* 0x000fe200078ec0ff */
[----:B------:R-:W-:Y:S01]  /*7df0*/  FMUL R4, R38, R8 ;  /* 0x0000000826047220 */ /* 0x000fe20000400000 */
[----:B------:R-:W-:Y:S01]  /*7e00*/  F2FP.BF16.F32.PACK_AB R52, R2, R0 ;  /* 0x000000000234723e */ /* 0x000fe200000010ff */
[----:B------:R-:W-:Y:S01]  /*7e10*/  FFMA R7, R41, R40, R7 ;  /* 0x0000002829077223 */ /* 0x000fe20000000007 */
[----:B------:R-:W-:Y:S01]  /*7e20*/  LOP3.LUT R40, R51, 0xffff0000, RZ, 0xc0, !PT ;  /* 0xffff000033287812 */ /* 0x000fe200078ec0ff */
[C---:B------:R-:W-:Y:S01]  /*7e30*/  FMUL R5, R38.reuse, R9 ;  /* 0x0000000926057220 */ /* 0x040fe20000400000 */
[C---:B------:R-:W-:Y:S01]  /*7e40*/  FMUL R6, R38.reuse, R10 ;  /* 0x0000000a26067220 */ /* 0x040fe20000400000 */
[----:B------:R-:W-:Y:S01]  /*7e50*/  FMUL R11, R38, R11 ;  /* 0x0000000b260b7220 */ /* 0x000fe20000400000 */
[----:B------:R-:W-:Y:S01]  /*7e60*/  F2FP.BF16.F32.PACK_AB R53, R7, R3 ;  /* 0x000000030735723e */ /* 0x000fe200000010ff */
[C---:B------:R-:W-:Y:S01]  /*7e70*/  FFMA R4, R41.reuse, R43, R4 ;  /* 0x0000002b29047223 */ /* 0x040fe20000000004 */
[C---:B------:R-:W-:Y:S01]  /*7e80*/  SHF.L.U32 R43, R56.reuse, 0x10, RZ ;  /* 0x00000010382b7819 */ /* 0x040fe200000006ff */
[----:B------:R-:W-:Y:S01]  /*7e90*/  FFMA R5, R41, R42, R5 ;  /* 0x0000002a29057223 */ /* 0x000fe20000000005 */
[----:B------:R-:W-:Y:S01]  /*7ea0*/  LOP3.LUT R42, R57, 0xffff0000, RZ, 0xc0, !PT ;  /* 0xffff0000392a7812 */ /* 0x000fe200078ec0ff */
[----:B------:R-:W-:Y:S01]  /*7eb0*/  FFMA R6, R41, R45, R6 ;  /* 0x0000002d29067223 */ /* 0x000fe20000000006 */
[----:B------:R-:W-:Y:S01]  /*7ec0*/  SHF.L.U32 R45, R57, 0x10, RZ ;  /* 0x00000010392d7819 */ /* 0x000fe200000006ff */
[----:B------:R-:W-:Y:S01]  /*7ed0*/  FFMA R11, R41, R40, R11 ;  /* 0x00000028290b7223 */ /* 0x000fe2000000000b */
[----:B------:R-:W-:Y:S01]  /*7ee0*/  LOP3.LUT R40, R56, 0xffff0000, RZ, 0xc0, !PT ;  /* 0xffff000038287812 */ /* 0x000fe200078ec0ff */
[C---:B------:R-:W-:Y:S01]  /*7ef0*/  FMUL R8, R38.reuse, R12 ;  /* 0x0000000c26087220 */ /* 0x040fe20000400000 */
[----:B------:R-:W-:Y:S01]  /*7f00*/  F2FP.BF16.F32.PACK_AB R54, R5, R4 ;  /* 0x000000040536723e */ /* 0x000fe200000010ff */
[C---:B------:R-:W-:Y:S01]  /*7f10*/  FMUL R9, R38.reuse, R13 ;  /* 0x0000000d26097220 */ /* 0x040fe20000400000 */
[----:B------:R-:W-:Y:S01]  /*7f20*/  F2FP.BF16.F32.PACK_AB R55, R11, R6 ;  /* 0x000000060b37723e */ /* 0x000fe200000010ff */
[C---:B------:R-:W-:Y:S01]  /*7f30*/  FMUL R10, R38.reuse, R14 ;  /* 0x0000000e260a7220 */ /* 0x040fe20000400000 */
[----:B------:R-:W-:Y:S01]  /*7f40*/  FMUL R15, R38, R15 ;  /* 0x0000000f260f7220 */ /* 0x000fe20000400000 */
[----:B------:R-:W-:Y:S01]  /*7f50*/  FFMA R8, R41, R43, R8 ;  /* 0x0000002b29087223 */ /* 0x000fe20000000008 */
[----:B------:R-:W-:Y:S01]  /*7f60*/  SHF.L.U32 R43, R59, 0x10, RZ ;  /* 0x000000103b2b7819 */ /* 0x000fe200000006ff */
[C---:B------:R-:W-:Y:S01]  /*7f70*/  FFMA R9, R41.reuse, R40, R9 ;  /* 0x0000002829097223 */ /* 0x040fe20000000009 */
[C---:B------:R-:W-:Y:S01]  /*7f80*/  SHF.L.U32 R40, R58.reuse, 0x10, RZ ;  /* 0x000000103a287819 */ /* 0x040fe200000006ff */
        /* <DEDUP_REMOVED lines=8> */
[----:B------:R-:W-:Y:S01]  /*8010*/  FMUL R14, R38, R18 ;  /* 0x00000012260e7220 */ /* 0x000fe20000400000 */
[----:B------:R-:W-:Y:S01]  /*8020*/  FFMA R12, R41, R40, R12 ;  /* 0x00000028290c7223 */ /* 0x000fe2000000000c */
[----:B------:R-:W-:Y:S01]  /*8030*/  LOP3.LUT R40, R59, 0xffff0000, RZ, 0xc0, !PT ;  /* 0xffff00003b287812 */ /* 0x000fe200078ec0ff */
[C---:B------:R-:W-:Y:S01]  /*8040*/  FFMA R13, R41.reuse, R42, R13 ;  /* 0x0000002a290d7223 */ /* 0x040fe2000000000d */
[----:B------:R-:W-:Y:S01]  /*8050*/  LOP3.LUT R42, R64, 0xffff0000, RZ, 0xc0, !PT ;  /* 0xffff0000402a7812 */ /* 0x000fe200078ec0ff */
[----:B------:R-:W-:Y:S01]  /*8060*/  FMUL R19, R38, R19 ;  /* 0x0000001326137220 */ /* 0x000fe20000400000 */
[----:B------:R-:W-:Y:S01]  /*8070*/  FFMA R14, R41, R43, R14 ;  /* 0x0000002b290e7223 */ /* 0x000fe2000000000e */
[----:B------:R-:W-:Y:S01]  /*8080*/  SHF.L.U32 R43, R64, 0x10, RZ ;  /* 0x00000010402b7819 */ /* 0x000fe200000006ff */
[----:B------:R1:W-:Y:S01]  /*8090*/  STS.128 [R86], R52 ;  /* 0x0000003456007388 */ /* 0x0003e20000000c00 */
[----:B------:R-:W-:Y:S01]  /*80a0*/  F2FP.BF16.F32.PACK_AB R62, R13, R12 ;  /* 0x0000000c0d3e723e */ /* 0x000fe200000010ff */
[C---:B------:R-:W-:Y:S01]  /*80b0*/  FMUL R16, R38.reuse, R20 ;  /* 0x0000001426107220 */ /* 0x040fe20000400000 */
        /* <DEDUP_REMOVED lines=8> */
[C---:B------:R-:W-:Y:S01]  /*8140*/  FFMA R17, R41.reuse, R42, R17 ;  /* 0x0000002a29117223 */ /* 0x040fe20000000011 */
[----:B------:R-:W-:Y:S01]  /*8150*/  FFMA R18, R41, R45, R18 ;  /* 0x0000002d29127223 */ /* 0x000fe20000000012 */
[----:B------:R1:W-:Y:S01]  /*8160*/  STS.128 [R87+0x10], R60 ;  /* 0x0000103c57007388 */ /* 0x0003e20000000c00 */
[----:B------:R-:W-:Y:S01]  /*8170*/  SHF.L.U32 R45, R67, 0x10, RZ ;  /* 0x00000010432d7819 */ /* 0x000fe200000006ff */
[----:B------:R-:W-:Y:S01]  /*8180*/  FFMA R23, R41, R40, R23 ;  /* 0x0000002829177223 */ /* 0x000fe20000000017 */
[----:B------:R-:W-:Y:S01]  /*8190*/  LOP3.LUT R40, R66, 0xffff0000, RZ, 0xc0, !PT ;  /* 0xffff000042287812 */ /* 0x000fe200078ec0ff */
[C---:B------:R-:W-:Y:S01]  /*81a0*/  FMUL R20, R38.reuse, R24 ;  /* 0x0000001826147220 */ /* 0x040fe20000400000 */
[----:B------:R-:W-:Y:S01]  /*81b0*/  LOP3.LUT R42, R67, 0xffff0000, RZ, 0xc0, !PT ;  /* 0xffff0000432a7812 */ /* 0x000fe200078ec0ff */
[C---:B------:R-:W-:Y:S01]  /*81c0*/  FMUL R21, R38.reuse, R25 ;  /* 0x0000001926157220 */ /* 0x040fe20000400000 */
[----:B------:R-:W-:Y:S01]  /*81d0*/  F2FP.BF16.F32.PACK_AB R68, R17, R16 ;  /* 0x000000101144723e */ /* 0x000fe200000010ff */
[C---:B------:R-:W-:Y:S01]  /*81e0*/  FMUL R22, R38.reuse, R26 ;  /* 0x0000001a26167220 */ /* 0x040fe20000400000 */
[----:B------:R-:W-:Y:S01]  /*81f0*/  FMUL R27, R38, R27 ;  /* 0x0000001b261b7220 */ /* 0x000fe20000400000 */
[C---:B------:R-:W-:Y:S01]  /*8200*/  FFMA R20, R41.reuse, R43, R20 ;  /* 0x0000002b29147223 */ /* 0x040fe20000000014 */
[C---:B------:R-:W-:Y:S01]  /*8210*/  FFMA R21, R41.reuse, R40, R21 ;  /* 0x0000002829157223 */ /* 0x040fe20000000015 */
[C---:B------:R-:W-:Y:S01]  /*8220*/  FFMA R22, R41.reuse, R45, R22 ;  /* 0x0000002d29167223 */ /* 0x040fe20000000016 */
[----:B------:R-:W-:Y:S01]  /*8230*/  FFMA R27, R41, R42, R27 ;  /* 0x0000002a291b7223 */ /* 0x000fe2000000001b */
[----:B------:R-:W-:Y:S01]  /*8240*/  SHF.L.U32 R40, R72, 0x10, RZ ;  /* 0x0000001048287819 */ /* 0x000fe200000006ff */
[----:B------:R-:W-:Y:S01]  /*8250*/  FMUL R24, R38, R28 ;  /* 0x0000001c26187220 */ /* 0x000fe20000400000 */
[----:B------:R-:W-:Y:S01]  /*8260*/  LOP3.LUT R42, R72, 0xffff0000, RZ, 0xc0, !PT ;  /* 0xffff0000482a7812 */ /* 0x000fe200078ec0ff */
[C---:B------:R-:W-:Y:S01]  /*8270*/  FMUL R25, R38.reuse, R29 ;  /* 0x0000001d26197220 */ /* 0x040fe20000400000 */
[----:B------:R-:W-:Y:S01]  /*8280*/  SHF.L.U32 R43, R73, 0x10, RZ ;  /* 0x00000010492b7819 */ /* 0x000fe200000006ff */
[C---:B------:R-:W-:Y:S01]  /*8290*/  FMUL R26, R38.reuse, R30 ;  /* 0x0000001e261a7220 */ /* 0x040fe20000400000 */
[C---:B------:R-:W-:Y:S01]  /*82a0*/  FFMA R24, R41.reuse, R40, R24 ;  /* 0x0000002829187223 */ /* 0x040fe20000000018 */
[----:B------:R-:W-:Y:S01]  /*82b0*/  FFMA R25, R41, R42, R25 ;  /* 0x0000002a29197223 */ /* 0x000fe20000000019 */
[----:B------:R-:W-:Y:S01]  /*82c0*/  LOP3.LUT R40, R73, 0xffff0000, RZ, 0xc0, !PT ;  /* 0xffff000049287812 */ /* 0x000fe200078ec0ff */
[----:B------:R-:W-:Y:S01]  /*82d0*/  FFMA R26, R41, R43, R26 ;  /* 0x0000002b291a7223 */ /* 0x000fe2000000001a */
[----:B------:R-:W-:Y:S01]  /*82e0*/  FMUL R31, R38, R31 ;  /* 0x0000001f261f7220 */ /* 0x000fe20000400000 */
[----:B------:R-:W-:Y:S01]  /*82f0*/  SHF.L.U32 R43, R74, 0x10, RZ ;  /* 0x000000104a2b7819 */ /* 0x000fe200000006ff */
[----:B------:R-:W-:Y:S01]  /*8300*/  FMUL R28, R38, R32 ;  /* 0x00000020261c7220 */ /* 0x000fe20000400000 */
[----:B------:R-:W-:Y:S01]  /*8310*/  LOP3.LUT R42, R74, 0xffff0000, RZ, 0xc0, !PT ;  /* 0xffff00004a2a7812 */ /* 0x000fe200078ec0ff */
[C---:B------:R-:W-:Y:S01]  /*8320*/  FMUL R29, R38.reuse, R33 ;  /* 0x00000021261d7220 */ /* 0x040fe20000400000 */
[----:B------:R-:W-:Y:S01]  /*8330*/  SHF.L.U32 R45, R75, 0x10, RZ ;  /* 0x000000104b2d7819 */ /* 0x000fe200000006ff */
[C---:B------:R-:W-:Y:S01]  /*8340*/  FMUL R30, R38.reuse, R34 ;  /* 0x00000022261e7220 */ /* 0x040fe20000400000 */
[----:B------:R-:W-:Y:S01]  /*8350*/  FFMA R31, R41, R40, R31 ;  /* 0x00000028291f7223 */ /* 0x000fe2000000001f */
[----:B------:R-:W-:Y:S01]  /*8360*/  FMUL R35, R38, R35 ;  /* 0x0000002326237220 */ /* 0x000fe20000400000 */
[----:B------:R-:W-:Y:S01]  /*8370*/  F2FP.BF16.F32.PACK_AB R69, R23, R18 ;  /* 0x000000121745723e */ /* 0x000fe200000010ff */
[----:B------:R-:W-:Y:S01]  /*8380*/  FFMA R28, R41, R43, R28 ;  /* 0x0000002b291c7223 */ /* 0x000fe2000000001c */
[----:B------:R-:W-:Y:S01]  /*8390*/  F2FP.BF16.F32.PACK_AB R70, R21, R20 ;  /* 0x000000141546723e */ /* 0x000fe200000010ff */
[----:B------:R-:W-:Y:S01]  /*83a0*/  FFMA R29, R41, R42, R29 ;  /* 0x0000002a291d7223 */ /* 0x000fe2000000001d */
[----:B------:R-:W-:Y:S01]  /*83b0*/  F2FP.BF16.F32.PACK_AB R71, R27, R22 ;  /* 0x000000161b47723e */ /* 0x000fe200000010ff */
[C---:B------:R-:W-:Y:S01]  /*83c0*/  FFMA R30, R41.reuse, R45, R30 ;  /* 0x0000002d291e7223 */ /* 0x040fe2000000001e */
[----:B------:R-:W-:Y:S01]  /*83d0*/  FFMA R35, R41, R44, R35 ;  /* 0x0000002c29237223 */ /* 0x000fe20000000023 */
[----:B------:R-:W-:Y:S02]  /*83e0*/  F2FP.BF16.F32.PACK_AB R104, R25, R24 ;  /* 0x000000181968723e */ /* 0x000fe400000010ff */
[----:B------:R1:W-:Y:S01]  /*83f0*/  STS.128 [R47+0x20], R68 ;  /* 0x000020442f007388 */ /* 0x0003e20000000c00 */
[----:B------:R-:W-:Y:S02]  /*8400*/  F2FP.BF16.F32.PACK_AB R105, R31, R26 ;  /* 0x0000001a1f69723e */ /* 0x000fe400000010ff */
[----:B------:R-:W-:Y:S02]  /*8410*/  F2FP.BF16.F32.PACK_AB R106, R29, R28 ;  /* 0x0000001c1d6a723e */ /* 0x000fe400000010ff */
[----:B------:R-:W-:Y:S05]  /*8420*/  F2FP.BF16.F32.PACK_AB R107, R35, R30 ;  /* 0x0000001e236b723e */ /* 0x000fea00000010ff */
[----:B------:R1:W-:Y:S01]  /*8430*/  STS.128 [R46+0x10], R104 ;  /* 0x000010682e007388 */ /* 0x0003e20000000c00 */
[----:B------:R-:W-:Y:S01]  /*8440*/  @!PT LDS RZ, [RZ] ;  /* 0x00000000fffff984 */ /* 0x000fe20000000800 */
[----:B------:R-:W-:Y:S01]  /*8450*/  @!PT LDS RZ, [RZ] ;  /* 0x00000000fffff984 */ /* 0x000fe20000000800 */
[----:B------:R-:W-:Y:S01]  /*8460*/  @!PT LDS RZ, [RZ] ;  /* 0x00000000fffff984 */ /* 0x000fe20000000800 */
[----:B------:R-:W-:Y:S01]  /*8470*/  @!PT LDS RZ, [RZ] ;  /* 0x00000000fffff984 */ /* 0x000fe20000000800 */
[----:B------:R3:W-:Y:S07]  /*8480*/  MEMBAR.ALL.CTA ;  /* 0x0000000000007992 */ /* 0x0007ee0000008000 */
[----:B---3--:R-:W3:Y:S02]  /*8490*/  FENCE.VIEW.ASYNC.S ;  /* 0x00000000000073c6 */ /* 0x008ee40000000000 */
[----:B---3--:R-:W-:Y:S06]  /*84a0*/  BAR.SYNC.DEFER_BLOCKING 0x1, 0x80 ;  /* 0x0042000000007b1d */ /* 0x008fec0000010000 */
[----:B------:R-:W-:Y:S05]  /*84b0*/  @P0 BRA `(.L_x_117) ;  /* 0x0000000000240947 */ /* 0x000fea0003800000 */
[----:B------:R-:W3:Y:S01]  /*84c0*/  LDCU.64 UR6, c[0x0][0x348] ;  /* 0x00006900ff0677ac */ /* 0x000ee20008000a00 */
[----:B------:R-:W-:Y:S01]  /*84d0*/  R2UR UR5, R110 ;  /* 0x000000006e0572ca */ /* 0x000fe200000e0000 */
[----:B------:R-:W-:Y:S11]  /*84e0*/  UMOV UR51, UR52 ;  /* 0x0000003400337c82 */ /* 0x000ff60008000000 */
[----:B------:R-:W-:Y:S01]  /*84f0*/  @!UPT UIADD3 URZ, UPT, UPT, URZ, URZ, URZ ;  /* 0x000000fffffff290 */ /* 0x000fe2000fffe0ff */
[----:B------:R-:W-:Y:S02]  /*8500*/  UIADD3 UR48, UPT, UPT, UR46, 0x200, UR5 ;  /* 0x000002002e307890 */ /* 0x000fe4000fffe005 */
[----:B---3--:R-:W-:Y:S04]  /*8510*/  UIADD3 UR4, UP0, UPT, UR6, 0xa80, URZ ;  /* 0x00000a8006047890 */ /* 0x008fe8000ff1e0ff */
[----:B------:R-:W-:Y:S09]  /*8520*/  UIADD3.X UR5, UPT, UPT, URZ, UR7, URZ, UP0, !UPT ;  /* 0x00000007ff057290 */ /* 0x000ff200087fe4ff */
[----:B------:R3:W-:Y:S02]  /*8530*/  UTMASTG.3D [UR48], [UR4] ;  /* 0x00000030040073b5 */ /* 0x0007e40008010000 */
[----:B---3--:R0:W-:Y:S02]  /*8540*/  UTMACMDFLUSH ;  /* 0x00000000000079b7 */ /* 0x0081e40000000000 */
.L_x_117:
[----:B------:R-:W-:Y:S05]  /*8550*/  BSYNC.RECONVERGENT B0 ;  /* 0x0000000000007941 */ /* 0x000fea0003800200 */
.L_x_116:
[----:B------:R-:W-:Y:S01]  /*8560*/  UIADD3 UR43, UPT, UPT, UR45, 0x1, URZ ;  /* 0x000000012d2b7890 */ /* 0x000fe2000fffe0ff */
[----:B------:R-:W-:Y:S03]  /*8570*/  BSSY.RECONVERGENT B0, `(.L_x_118) ;  /* 0x0000005000007945 */ /* 0x000fe60003800200 */
[----:B------:R-:W-:Y:S04]  /*8580*/  UISETP.NE.AND UP0, UPT, UR43, 0x3, UPT ;  /* 0x000000032b00788c */ /* 0x000fe8000bf05270 */
[----:B------:R-:W-:Y:S01]  /*8590*/  USEL UR44, UR43, URZ, UP0 ;  /* 0x000000ff2b2c7287 */ /* 0x000fe20008000000 */
[----:B------:R-:W-:Y:S11]  /*85a0*/  @P0 BRA `(.L_x_119) ;  /* 0x0000000000040947 */ /* 0x000ff60003800000 */
[----:B------:R-:W-:Y:S04]  /*85b0*/  DEPBAR.LE SB0, 0x1 ;  /* 0x000080400000791a */ /* 0x000fe80000000000 */
.L_x_119:
[----:B------:R-:W-:Y:S05]  /*85c0*/  BSYNC.RECONVERGENT B0 ;  /* 0x0000000000007941 */ /* 0x000fea0003800200 */
.L_x_118:
[----:B------:R-:W-:Y:S01]  /*85d0*/  BAR.SYNC.DEFER_BLOCKING 0x1, 0x80 ;  /* 0x0042000000007b1d */ /* 0x000fe20000010000 */
[----:B------:R-:W-:Y:S01]  /*85e0*/  ISETP.NE.AND P1, PT, R109, RZ, PT ;  /* 0x000000ff6d00720c */ /* 0x000fe20003f25270 */
[----:B------:R-:W-:Y:S01]  /*85f0*/  UISETP.NE.AND UP0, UPT, UR53, URZ, UPT ;  /* 0x000000ff3500728c */ /* 0x000fe2000bf05270 */
[----:B------:R-:W-:Y:S11]  /*8600*/  LEA R2, R112, UR46, 0x3 ;  /* 0x0000002e70027c11 */ /* 0x000ff6000f8e18ff */
[----:B------:R-:W-:Y:S01]  /*8610*/  @P1 SHF.L.U32 R3, R113, 0x1f, RZ ;  /* 0x0000001f71031819 */ /* 0x000fe200000006ff */
[----:B------:R-:W-:Y:S06]  /*8620*/  BRA.U !UP0, `(.L_x_120) ;  /* 0x0000000108287547 */ /* 0x000fec000b800000 */
[----:B------:R-:W-:Y:S01]  /*8630*/  R2UR UR4, R92 ;  /* 0x000000005c0472ca */ /* 0x000fe200000e0000 */
[----:B------:R-:W-:Y:S05]  /*8640*/  IMAD.U32 R5, RZ, RZ, UR47 ;  /* 0x0000002fff057e24 */ /* 0x000fea000f8e00ff */
[----:B------:R-:W-:Y:S05]  /*8650*/  @P1 LEA R5, R5, UR46, 0x3 ;  /* 0x0000002e05051c11 */ /* 0x000fea000f8e18ff */
[----:B------:R-:W-:Y:S02]  /*8660*/  @P1 VIADD R5, R5, 0x58 ;  /* 0x0000005805051836 */ /* 0x000fe40000000000 */
[----:B------:R-:W-:Y:S01]  /*8670*/  IMAD.U32 R0, RZ, RZ, UR4 ;  /* 0x00000004ff007e24 */ /* 0x000fe2000f8e00ff */
[----:B------:R-:W-:Y:S04]  /*8680*/  UIADD3 UR4, UPT, UPT, UR47, 0x1, URZ ;  /* 0x000000012f047890 */ /* 0x000fe8000fffe0ff */
[----:B------:R-:W-:Y:S01]  /*8690*/  @P1 PRMT R0, R0, 0x654, R5 ;  /* 0x0000065400001816 */ /* 0x000fe20000000005 */
[----:B------:R-:W-:Y:S03]  /*86a0*/  UISETP.NE.AND UP0, UPT, UR4, 0x3, UPT ;  /* 0x000000030400788c */ /* 0x000fe6000bf05270 */
[----:B------:R3:W-:Y:S01]  /*86b0*/  @P1 SYNCS.ARRIVE.TRANS64.RED.A1T0 RZ, [R0+URZ], RZ ;  /* 0x000000ff00ff19a7 */ /* 0x0007e200081004ff */
[----:B------:R-:W-:Y:S07]  /*86c0*/  USEL UR47, UR4, URZ, UP0 ;  /* 0x000000ff042f7287 */ /* 0x000fee0008000000 */
.L_x_120:
[----:B------:R-:W4:Y:S01]  /*86d0*/  @P1 SYNCS.PHASECHK.TRANS64.TRYWAIT P0, [R2+URZ+0x40], R3 ;  /* 0x00004003020015a7 */ /* 0x000f2200080011ff */
[----:B------:R-:W-:Y:S01]  /*86e0*/  BSSY B1, `(.L_x_121) ;  /* 0x0000015000017945 */ /* 0x000fe20003800000 */
[----:B----4-:R-:W-:Y:S03]  /*86f0*/  @P1 SEL R111, RZ, 0x1, !P0 ;  /* 0x00000001ff6f1807 */ /* 0x010fe60004000000 */
[----:B------:R-:W-:Y:S05]  /*8700*/  @!P1 BRA `(.L_x_122) ;  /* 0x0000000000489947 */ /* 0x000fea0003800000 */
[----:B------:R-:W-:Y:S01]  /*8710*/  ISETP.NE.AND P1, PT, R114, RZ, PT ;  /* 0x000000ff7200720c */ /* 0x000fe20003f25270 */
[----:B------:R-:W-:Y:S01]  /*8720*/  BSSY B0, `(.L_x_123) ;  /* 0x000000a000007945 */ /* 0x000fe20003800000 */
[----:B------:R-:W-:Y:S11]  /*8730*/  ISETP.NE.AND P0, PT, R111, RZ, PT ;  /* 0x000000ff6f00720c */ /* 0x000ff60003f05270 */
[----:B------:R-:W-:Y:S04]  /*8740*/  @P1 IMAD R112, R112, 0x2000, R101 ;  /* 0x0000200070701824 */ /* 0x000fe800078e0265 */
[----:B------:R-:W-:Y:S01]  /*8750*/  @P1 IMAD.IADD R5, R85, 0x1, R112 ;  /* 0x0000000155051824 */ /* 0x000fe200078e0270 */
[----:B------:R-:W-:Y:S03]  /*8760*/  @P1 IADD3 R3, PT, PT, R84, R112, RZ ;  /* 0x0000007054031210 */ /* 0x000fe60007ffe0ff */
[----:B---3--:R-:W-:Y:S01]  /*8770*/  @P1 IMAD.IADD R0, R100, 0x1, R5 ;  /* 0x0000000164001824 */ /* 0x008fe200078e0205 */
[----:B------:R-:W-:Y:S06]  /*8780*/  @P0 BRA `(.L_x_124) ;  /* 0x00000000000c0947 */ /* 0x000fec0003800000 */
[----:B------:R-:W-:Y:S04]  /*8790*/  SHF.L.U32 R113, R113, 0x1f, RZ ;  /* 0x0000001f71717819 */ /* 0x000fe800000006ff */
[----:B------:R-:W3:Y:S02]  /*87a0*/  SYNCS.PHASECHK.TRANS64.TRYWAIT P0, [R2+URZ+0x40], R113 ;  /* 0x00004071020075a7 */ /* 0x000ee400080011ff */
[----:B---3--:R-:W-:Y:S05]  /*87b0*/  @!P0 BRA `(.L_x_125) ;  /* 0x0000001800688947 */ /* 0x008fea0003800000 */
.L_x_124:
[----:B------:R-:W-:Y:S05]  /*87c0*/  BSYNC B0 ;  /* 0x0000000000007941 */ /* 0x000fea0003800000 */
.L_x_123:
[----:B------:R-:W-:Y:S11]  /*87d0*/  ISETP.NE.AND P0, PT, R114, RZ, PT ;  /* 0x000000ff7200720c */ /* 0x000ff60003f05270 */
[----:B------:R-:W-:Y:S02]  /*87e0*/  @!UPT UIADD3 URZ, UPT, UPT, URZ, URZ, URZ ;  /* 0x000000fffffff290 */ /* 0x000fe4000fffe0ff */
[----:B------:R4:W1:Y:S04]  /*87f0*/  @P0 LDS.128 R48, [R112] ;  /* 0x0000000070300984 */ /* 0x0008680000000c00 */
[----:B------:R4:W1:Y:S04]  /*8800*/  @P0 LDS.128 R64, [R3+0x20] ;  /* 0x0000200003400984 */ /* 0x0008680000000c00 */
[----:B------:R4:W1:Y:S04]  /*8810*/  @P0 LDS.128 R56, [R5+0x10] ;  /* 0x0000100005380984 */ /* 0x0008680000000c00 */
[----:B------:R4:W1:Y:S02]  /*8820*/  @P0 LDS.128 R72, [R0+0x10] ;  /* 0x0000100000480984 */ /* 0x0008640000000c00 */
.L_x_122:
[----:B------:R-:W-:Y:S05]  /*8830*/  BSYNC B1 ;  /* 0x0000000000017941 */ /* 0x000fea0003800000 */
.L_x_121:
[----:B---34-:R-:W-:Y:S05]  /*8840*/  VIADD R0, R39, 0x20 ;  /* 0x0000002027007836 */ /* 0x018fea0000000000 */
[----:B------:R-:W-:Y:S04]  /*8850*/  SHF.R.U32.HI R0, RZ, 0x15, R0 ;  /* 0x00000015ff007819 */ /* 0x000fe80000011600 */
[----:B------:R-:W-:Y:S11]  /*8860*/  LOP3.LUT P0, RZ, R0, 0x3, R89, 0x48, !PT ;  /* 0x0000000300ff7812 */ /* 0x000ff60007804859 */
[----:B------:R-:W-:Y:S02]  /*8870*/  @!UPT UIADD3 URZ, UPT, UPT, URZ, URZ, URZ ;  /* 0x000000fffffff290 */ /* 0x000fe4000fffe0ff */
[----:B------:R-:W-:Y:S05]  /*8880*/  @!P0 BRA `(.L_x_126) ;  /* 0x0000000000408947 */ /* 0x000fea0003800000 */
[----:B------:R-:W3:Y:S01]  /*8890*/  LDCU.64 UR8, c[0x4][0x70] ;  /* 0x01000e00ff0877ac */ /* 0x000ee20008000a00 */
[----:B------:R-:W-:Y:S01]  /*88a0*/  MOV R3, 0x0 ;  /* 0x0000000000037802 */ /* 0x000fe20000000f00 */
[----:B------:R-:W-:Y:S02]  /*88b0*/  HFMA2 R12, -RZ, RZ, 0, 5.9604644775390625e-08 ;  /* 0x00000001ff0c7431 */ /* 0x000fe400000001ff */
[----:B------:R-:W-:Y:S02]  /*88c0*/  IMAD.MOV.U32 R8, RZ, RZ, 0x192 ;  /* 0x00000192ff087424 */ /* 0x000fe400078e00ff */
[----:B------:R-:W-:Y:S01]  /*88d0*/  IMAD.MOV.U32 R13, RZ, RZ, RZ ;  /* 0x000000ffff0d7224 */ /* 0x000fe200078e00ff */
[----:B------:R-:W4:Y:S01]  /*88e0*/  LDCU.64 UR6, c[0x4][0x78] ;  /* 0x01000f00ff0677ac */ /* 0x000f220008000a00 */
[----:B------:R-:W1:Y:S01]  /*88f0*/  LDC.64 R2, c[0x4][R3] ;  /* 0x0100000003027b82 */ /* 0x000e620000000a00 */
[----:B------:R-:W5:Y:S01]  /*8900*/  LDCU.64 UR4, c[0x4][0x10] ;  /* 0x01000200ff0477ac */ /* 0x000f620008000a00 */
[----:B---3--:R-:W-:Y:S01]  /*8910*/  MOV R5, UR9 ;  /* 0x0000000900057c02 */ /* 0x008fe20008000f00 */
[----:B------:R-:W-:Y:S01]  /*8920*/  IMAD.U32 R4, RZ, RZ, UR8 ;  /* 0x00000008ff047e24 */ /* 0x000fe2000f8e00ff */
[----:B----4-:R-:W-:Y:S01]  /*8930*/  MOV R7, UR7 ;  /* 0x0000000700077c02 */ /* 0x010fe20008000f00 */
[----:B------:R-:W-:Y:S01]  /*8940*/  IMAD.U32 R6, RZ, RZ, UR6 ;  /* 0x00000006ff067e24 */ /* 0x000fe2000f8e00ff */
[----:B-----5:R-:W-:Y:S01]  /*8950*/  MOV R11, UR5 ;  /* 0x00000005000b7c02 */ /* 0x020fe20008000f00 */
[----:B------:R-:W-:Y:S02]  /*8960*/  IMAD.U32 R10, RZ, RZ, UR4 ;  /* 0x00000004ff0a7e24 */ /* 0x000fe4000f8e00ff */
[----:B------:R-:W-:Y:S07]  /*8970*/  LEPC R20, `(.L_x_126) ;  /* 0x000000001014794e */ /* 0x000fee0000000000 */
[----:B-12---:R-:W-:Y:S05]  /*8980*/  CALL.ABS.NOINC R2 ;  /* 0x0000000002007343 */ /* 0x006fea0003c00000 */
.L_x_126:
[----:B------:R-:W-:Y:S01]  /*8990*/  ISETP.NE.AND P0, PT, R102, RZ, PT ;  /* 0x000000ff6600720c */ /* 0x000fe20003f05270 */
[----:B------:R-:W-:Y:S05]  /*89a0*/  WARPSYNC.ALL ;  /* 0x0000000000007948 */ /* 0x000fea0003800000 */
[----:B------:R-:W-:Y:S01]  /*89b0*/  R2UR UR4, R39 ;  /* 0x00000000270472ca */ /* 0x000fe200000e0000 */
[----:B------:R-:W-:Y:S01]  /*89c0*/  BSSY.RECONVERGENT B0, `(.L_x_127) ;  /* 0x0000090000007945 */ /* 0x000fe20003800200 */
[C---:B-1----:R-:W-:Y:S02]  /*89d0*/  SHF.L.U32 R40, R48.reuse, 0x10, RZ ;  /* 0x0000001030287819 */ /* 0x042fe400000006ff */
[----:B------:R-:W-:Y:S02]  /*89e0*/  LOP3.LUT R42, R48, 0xffff0000, RZ, 0xc0, !PT ;  /* 0xffff0000302a7812 */ /* 0x000fe400078ec0ff */
[C---:B------:R-:W-:Y:S02]  /*89f0*/  SHF.L.U32 R43, R49.reuse, 0x10, RZ ;  /* 0x00000010312b7819 */ /* 0x040fe400000006ff */
[----:B------:R-:W-:Y:S02]  /*8a00*/  LOP3.LUT R44, R49, 0xffff0000, RZ, 0xc0, !PT ;  /* 0xffff0000312c7812 */ /* 0x000fe400078ec0ff */
[C---:B------:R-:W-:Y:S02]  /*8a10*/  SHF.L.U32 R45, R50.reuse, 0x10, RZ ;  /* 0x00000010322d7819 */ /* 0x040fe400000006ff */
[----:B--2---:R-:W-:Y:S01]  /*8a20*/  LOP3.LUT R46, R50, 0xffff0000, RZ, 0xc0, !PT ;  /* 0xffff0000322e7812 */ /* 0x004fe200078ec0ff */
[----:B------:R-:W1:Y:S01]  /*8a30*/  LDTM.x32 R4, tmem[UR4+0x20] ;  /* 0x00002004000479ee */ /* 0x000e6200082c0000 */
[C---:B------:R-:W-:Y:S01]  /*8a40*/  SHF.L.U32 R47, R51.reuse, 0x10, RZ ;  /* 0x00000010332f7819 */ /* 0x040fe200000006ff */
[----:B------:R-:W-:Y:S01]  /*8a50*/  USHF.L.U32 UR4, UR44, 0xd, URZ ;  /* 0x0000000d2c047899 */ /* 0x000fe200080006ff */
[----:B------:R-:W-:Y:S01]  /*8a60*/  LOP3.LUT R48, R51, 0xffff0000, RZ, 0xc0, !PT ;  /* 0xffff000033307812 */ /* 0x000fe200078ec0ff */
[----:B------:R-:W-:Y:S01]  /*8a70*/  NOP ;  /* 0x0000000000007918 */ /* 0x000fe20000000000 */
[C---:B------:R-:W-:Y:S02]  /*8a80*/  SHF.L.U32 R49, R56.reuse, 0x10, RZ ;  /* 0x0000001038317819 */ /* 0x040fe400000006ff */
[----:B------:R-:W-:Y:S02]  /*8a90*/  LOP3.LUT R51, R56, 0xffff0000, RZ, 0xc0, !PT ;  /* 0xffff000038337812 */ /* 0x000fe400078ec0ff */
[C---:B------:R-:W-:Y:S02]  /*8aa0*/  SHF.L.U32 R50, R57.reuse, 0x10, RZ ;  /* 0x0000001039327819 */ /* 0x040fe400000006ff */
[----:B------:R-:W-:Y:S02]  /*8ab0*/  LOP3.LUT R52, R57, 0xffff0000, RZ, 0xc0, !PT ;  /* 0xffff000039347812 */ /* 0x000fe400078ec0ff */
[----:B------:R-:W-:Y:S02]  /*8ac0*/  IADD3 R110, PT, PT, R101, UR4, RZ ;  /* 0x00000004656e7c10 */ /* 0x000fe4000fffe0ff */
[C---:B------:R-:W-:Y:S02]  /*8ad0*/  SHF.L.U32 R53, R58.reuse, 0x10, RZ ;  /* 0x000000103a357819 */ /* 0x040fe400000006ff */
[----:B------:R-:W-:Y:S02]  /*8ae0*/  LOP3.LUT R54, R58, 0xffff0000, RZ, 0xc0, !PT ;  /* 0xffff00003a367812 */ /* 0x000fe400078ec0ff */
[----:B------:R-:W-:Y:S02]  /*8af0*/  SHF.L.U32 R55, R59, 0x10, RZ ;  /* 0x000000103b377819 */ /* 0x000fe400000006ff */
[----:B------:R-:W-:Y:S02]  /*8b00*/  IADD3 R93, PT, PT, R93, 0xb0, RZ ;  /* 0x000000b05d5d7810 */ /* 0x000fe40007ffe0ff */
[----:B------:R-:W-:Y:S01]  /*8b10*/  LOP3.LUT R56, R59, 0xffff0000, RZ, 0xc0, !PT ;  /* 0xffff00003b387812 */ /* 0x000fe200078ec0ff */
[C---:B-1----:R-:W-:Y:S01]  /*8b20*/  FMUL R4, R38.reuse, R4 ;  /* 0x0000000426047220 */ /* 0x042fe20000400000 */
[----:B------:R-:W-:Y:S01]  /*8b30*/  IADD3 R111, PT, PT, R85, R110, RZ ;  /* 0x0000006e556f7210 */ /* 0x000fe20007ffe0ff */
[----:B------:R-:W-:Y:S01]  /*8b40*/  FMUL R5, R38, R5 ;  /* 0x0000000526057220 */ /* 0x000fe20000400000 */
[----:B------:R-:W-:Y:S01]  /*8b50*/  SHF.L.U32 R57, R64, 0x10, RZ ;  /* 0x0000001040397819 */ /* 0x000fe200000006ff */
[----:B------:R-:W-:Y:S01]  /*8b60*/  FMUL R6, R38, R6 ;  /* 0x0000000626067220 */ /* 0x000fe20000400000 */
[----:B------:R-:W-:Y:S01]  /*8b70*/  IADD3 R110, PT, PT, R84, R110, RZ ;  /* 0x0000006e546e7210 */ /* 0x000fe20007ffe0ff */
[----:B------:R-:W-:Y:S01]  /*8b80*/  FMUL R7, R38, R7 ;  /* 0x0000000726077220 */ /* 0x000fe20000400000 */
[----:B------:R-:W-:Y:S01]  /*8b90*/  LOP3.LUT R58, R64, 0xffff0000, RZ, 0xc0, !PT ;  /* 0xffff0000403a7812 */ /* 0x000fe200078ec0ff */
[----:B------:R-:W-:Y:S01]  /*8ba0*/  FFMA R4, R41, R40, R4 ;  /* 0x0000002829047223 */ /* 0x000fe20000000004 */
[----:B------:R-:W-:Y:S01]  /*8bb0*/  SHF.L.U32 R59, R65, 0x10, RZ ;  /* 0x00000010413b7819 */ /* 0x000fe200000006ff */
[C---:B------:R-:W-:Y:S01]  /*8bc0*/  FMUL R8, R38.reuse, R8 ;  /* 0x0000000826087220 */ /* 0x040fe20000400000 */
[----:B------:R-:W-:Y:S01]  /*8bd0*/  LOP3.LUT R93, R93, 0xfefffff8, RZ, 0xc0, !PT ;  /* 0xfefffff85d5d7812 */ /* 0x000fe200078ec0ff */
[----:B------:R-:W-:Y:S01]  /*8be0*/  FFMA R5, R41, R42, R5 ;  /* 0x0000002a29057223 */ /* 0x000fe20000000005 */
[----:B------:R-:W-:Y:S01]  /*8bf0*/  LOP3.LUT R60, R65, 0xffff0000, RZ, 0xc0, !PT ;  /* 0xffff0000413c7812 */ /* 0x000fe200078ec0ff */
[----:B------:R-:W-:Y:S01]  /*8c00*/  FMUL R9, R38, R9 ;  /* 0x0000000926097220 */ /* 0x000fe20000400000 */
[----:B------:R-:W-:Y:S01]  /*8c10*/  SHF.L.U32 R61, R66, 0x10, RZ ;  /* 0x00000010423d7819 */ /* 0x000fe200000006ff */
[----:B------:R1:W-:Y:S01]  /*8c20*/  SYNCS.ARRIVE.TRANS64.RED.A1T0 RZ, [R93+URZ], RZ ;  /* 0x000000ff5dff79a7 */ /* 0x0003e200081004ff */
[----:B------:R-:W-:Y:S01]  /*8c30*/  F2FP.BF16.F32.PACK_AB R84, R5, R4 ;  /* 0x000000040554723e */ /* 0x000fe200000010ff */
[C---:B------:R-:W-:Y:S01]  /*8c40*/  FFMA R6, R41.reuse, R43, R6 ;  /* 0x0000002b29067223 */ /* 0x040fe20000000006 */
[----:B------:R-:W-:Y:S01]  /*8c50*/  IADD3 R120, PT, PT, R100, R111, RZ ;  /* 0x0000006f64787210 */ /* 0x000fe20007ffe0ff */
[C---:B------:R-:W-:Y:S01]  /*8c60*/  FFMA R7, R41.reuse, R44, R7 ;  /* 0x0000002c29077223 */ /* 0x040fe20000000007 */
[C---:B------:R-:W-:Y:S01]  /*8c70*/  FFMA R8, R41.reuse, R45, R8 ;  /* 0x0000002d29087223 */ /* 0x040fe20000000008 */
[----:B------:R-:W-:Y:S01]  /*8c80*/  FFMA R9, R41, R46, R9 ;  /* 0x0000002e29097223 */ /* 0x000fe20000000009 */
[----:B------:R-:W-:Y:S01]  /*8c90*/  FMUL R10, R38, R10 ;  /* 0x0000000a260a7220 */ /* 0x000fe20000400000 */
[----:B------:R-:W-:Y:S01]  /*8ca0*/  LOP3.LUT R62, R66, 0xffff0000, RZ, 0xc0, !PT ;  /* 0xffff0000423e7812 */ /* 0x000fe200078ec0ff */
[C---:B------:R-:W-:Y:S01]  /*8cb0*/  FMUL R11, R38.reuse, R11 ;  /* 0x0000000b260b7220 */ /* 0x040fe20000400000 */
[----:B------:R-:W-:Y:S01]  /*8cc0*/  F2FP.BF16.F32.PACK_AB R85, R7, R6 ;  /* 0x000000060755723e */ /* 0x000fe200000010ff */
[----:B------:R-:W-:Y:S01]  /*8cd0*/  FFMA R10, R41, R47, R10 ;  /* 0x0000002f290a7223 */ /* 0x000fe2000000000a */
[----:B------:R-:W-:Y:S01]  /*8ce0*/  F2FP.BF16.F32.PACK_AB R86, R9, R8 ;  /* 0x000000080956723e */ /* 0x000fe200000010ff */
[----:B------:R-:W-:Y:S01]  /*8cf0*/  FFMA R11, R41, R48, R11 ;  /* 0x00000030290b7223 */ /* 0x000fe2000000000b */
[C---:B------:R-:W-:Y:S01]  /*8d00*/  FMUL R0, R38.reuse, R12 ;  /* 0x0000000c26007220 */ /* 0x040fe20000400000 */
[C---:B------:R-:W-:Y:S01]  /*8d10*/  FMUL R2, R38.reuse, R13 ;  /* 0x0000000d26027220 */ /* 0x040fe20000400000 */
[C---:B------:R-:W-:Y:S01]  /*8d20*/  FMUL R3, R38.reuse, R14 ;  /* 0x0000000e26037220 */ /* 0x040fe20000400000 */
[----:B------:R-:W-:Y:S01]  /*8d30*/  SHF.L.U32 R63, R67, 0x10, RZ ;  /* 0x00000010433f7819 */ /* 0x000fe200000006ff */
[----:B------:R-:W-:Y:S01]  /*8d40*/  FFMA R0, R41, R49, R0 ;  /* 0x0000003129007223 */ /* 0x000fe20000000000 */
[----:B------:R-:W-:Y:S01]  /*8d50*/  F2FP.BF16.F32.PACK_AB R87, R11, R10 ;  /* 0x0000000a0b57723e */ /* 0x000fe200000010ff */
[----:B------:R-:W-:Y:S01]  /*8d60*/  FFMA R2, R41, R51, R2 ;  /* 0x0000003329027223 */ /* 0x000fe20000000002 */
[C---:B------:R-:W-:Y:S01]  /*8d70*/  FMUL R15, R38.reuse, R15 ;  /* 0x0000000f260f7220 */ /* 0x040fe20000400000 */
[C---:B------:R-:W-:Y:S01]  /*8d80*/  FMUL R12, R38.reuse, R16 ;  /* 0x00000010260c7220 */ /* 0x040fe20000400000 */
[----:B------:R-:W-:Y:S01]  /*8d90*/  FMUL R13, R38, R17 ;  /* 0x00000011260d7220 */ /* 0x000fe20000400000 */
[----:B------:R1:W-:Y:S01]  /*8da0*/  STS.128 [R101+UR4], R84 ;  /* 0x0000005465007988 */ /* 0x0003e20008000c04 */
[----:B------:R-:W-:Y:S01]  /*8db0*/  LOP3.LUT R64, R67, 0xffff0000, RZ, 0xc0, !PT ;  /* 0xffff000043407812 */ /* 0x000fe200078ec0ff */
[C---:B------:R-:W-:Y:S01]  /*8dc0*/  FFMA R3, R41.reuse, R50, R3 ;  /* 0x0000003229037223 */ /* 0x040fe20000000003 */
[----:B------:R-:W-:Y:S01]  /*8dd0*/  SHF.L.U32 R65, R72, 0x10, RZ ;  /* 0x0000001048417819 */ /* 0x000fe200000006ff */
[C---:B------:R-:W-:Y:S01]  /*8de0*/  FFMA R15, R41.reuse, R52, R15 ;  /* 0x00000034290f7223 */ /* 0x040fe2000000000f */
[----:B------:R-:W-:Y:S01]  /*8df0*/  F2FP.BF16.F32.PACK_AB R104, R2, R0 ;  /* 0x000000000268723e */ /* 0x000fe200000010ff */
[C---:B------:R-:W-:Y:S01]  /*8e00*/  FFMA R12, R41.reuse, R53, R12 ;  /* 0x00000035290c7223 */ /* 0x040fe2000000000c */
[C---:B------:R-:W-:Y:S01]  /*8e10*/  FFMA R13, R41.reuse, R54, R13 ;  /* 0x00000036290d7223 */ /* 0x040fe2000000000d */
[C---:B------:R-:W-:Y:S01]  /*8e20*/  FMUL R14, R38.reuse, R18 ;  /* 0x00000012260e7220 */ /* 0x040fe20000400000 */
[C---:B------:R-:W-:Y:S01]  /*8e30*/  FMUL R19, R38.reuse, R19 ;  /* 0x0000001326137220 */ /* 0x040fe20000400000 */
[C---:B------:R-:W-:Y:S01]  /*8e40*/  FMUL R16, R38.reuse, R20 ;  /* 0x0000001426107220 */ /* 0x040fe20000400000 */
[C---:B------:R-:W-:Y:S01]  /*8e50*/  FMUL R17, R38.reuse, R21 ;  /* 0x0000001526117220 */ /* 0x040fe20000400000 */
[C---:B------:R-:W-:Y:S01]  /*8e60*/  FFMA R14, R41.reuse, R55, R14 ;  /* 0x00000037290e7223 */ /* 0x040fe2000000000e */
        /* <DEDUP_REMOVED lines=9> */
[----:B------:R-:W-:Y:S01]  /*8f00*/  FFMA R23, R41, R60, R23 ;  /* 0x0000003c29177223 */ /* 0x000fe20000000017 */
[C---:B------:R-:W-:Y:S01]  /*8f10*/  FMUL R27, R38.reuse, R27 ;  /* 0x0000001b261b7220 */ /* 0x040fe20000400000 */
[----:B------:R-:W-:Y:S01]  /*8f20*/  F2FP.BF16.F32.PACK_AB R105, R15, R3 ;  /* 0x000000030f69723e */ /* 0x000fe200000010ff */
[----:B------:R-:W-:Y:S01]  /*8f30*/  FFMA R20, R41, R61, R20 ;  /* 0x0000003d29147223 */ /* 0x000fe20000000014 */
[----:B------:R-:W-:Y:S01]  /*8f40*/  F2FP.BF16.F32.PACK_AB R106, R13, R12 ;  /* 0x0000000c0d6a723e */ /* 0x000fe200000010ff */
[----:B------:R-:W-:Y:S01]  /*8f50*/  FMUL R24, R38, R28 ;  /* 0x0000001c26187220 */ /* 0x000fe20000400000 */
[----:B------:R-:W-:Y:S01]  /*8f60*/  F2FP.BF16.F32.PACK_AB R107, R19, R14 ;  /* 0x0000000e136b723e */ /* 0x000fe200000010ff */
[----:B------:R-:W-:Y:S01]  /*8f70*/  FFMA R21, R41, R62, R21 ;  /* 0x0000003e29157223 */ /* 0x000fe20000000015 */
[----:B------:R-:W-:Y:S01]  /*8f80*/  LOP3.LUT R66, R72, 0xffff0000, RZ, 0xc0, !PT ;  /* 0xffff000048427812 */ /* 0x000fe200078ec0ff */
[C---:B------:R-:W-:Y:S01]  /*8f90*/  FMUL R25, R38.reuse, R29 ;  /* 0x0000001d26197220 */ /* 0x040fe20000400000 */
[----:B------:R-:W-:Y:S01]  /*8fa0*/  SHF.L.U32 R67, R73, 0x10, RZ ;  /* 0x0000001049437819 */ /* 0x000fe200000006ff */
[----:B------:R1:W-:Y:S01]  /*8fb0*/  STS.128 [R111+0x10], R104 ;  /* 0x000010686f007388 */ /* 0x0003e20000000c00 */
[----:B------:R-:W-:Y:S01]  /*8fc0*/  FFMA R22, R41, R63, R22 ;  /* 0x0000003f29167223 */ /* 0x000fe20000000016 */
[----:B------:R-:W-:Y:S01]  /*8fd0*/  LOP3.LUT R68, R73, 0xffff0000, RZ, 0xc0, !PT ;  /* 0xffff000049447812 */ /* 0x000fe200078ec0ff */
[----:B------:R-:W-:Y:S01]  /*8fe0*/  FMUL R26, R38, R30 ;  /* 0x0000001e261a7220 */ /* 0x000fe20000400000 */
[C---:B------:R-:W-:Y:S01]  /*8ff0*/  FFMA R27, R41.reuse, R64, R27 ;  /* 0x00000040291b7223 */ /* 0x040fe2000000001b */
[----:B------:R-:W-:Y:S01]  /*9000*/  SHF.L.U32 R69, R74, 0x10, RZ ;  /* 0x000000104a457819 */ /* 0x000fe200000006ff */
[----:B------:R-:W-:Y:S01]  /*9010*/  FMUL R31, R38, R31 ;  /* 0x0000001f261f7220 */ /* 0x000fe20000400000 */
[C---:B------:R-:W-:Y:S01]  /*9020*/  FFMA R24, R41.reuse, R65, R24 ;  /* 0x0000004129187223 */ /* 0x040fe20000000018 */
[----:B------:R-:W-:Y:S01]  /*9030*/  LOP3.LUT R70, R74, 0xffff0000, RZ, 0xc0, !PT ;  /* 0xffff00004a467812 */ /* 0x000fe200078ec0ff */
[C---:B------:R-:W-:Y:S01]  /*9040*/  FMUL R28, R38.reuse, R32 ;  /* 0x00000020261c7220 */ /* 0x040fe20000400000 */
[----:B------:R-:W-:Y:S01]  /*9050*/  FFMA R25, R41, R66, R25 ;  /* 0x0000004229197223 */ /* 0x000fe20000000019 */
[----:B------:R-:W-:Y:S01]  /*9060*/  SHF.L.U32 R71, R75, 0x10, RZ ;  /* 0x000000104b477819 */ /* 0x000fe200000006ff */
[C---:B------:R-:W-:Y:S01]  /*9070*/  FMUL R29, R38.reuse, R33 ;  /* 0x00000021261d7220 */ /* 0x040fe20000400000 */
[----:B------:R-:W-:Y:S01]  /*9080*/  FFMA R26, R41, R67, R26 ;  /* 0x00000043291a7223 */ /* 0x000fe2000000001a */
[----:B------:R-:W-:Y:S01]  /*9090*/  LOP3.LUT R72, R75, 0xffff0000, RZ, 0xc0, !PT ;  /* 0xffff00004b487812 */ /* 0x000fe200078ec0ff */
        /* <DEDUP_REMOVED lines=8> */
[----:B------:R-:W-:Y:S01]  /*9120*/  FFMA R30, R41, R71, R30 ;  /* 0x00000047291e7223 */ /* 0x000fe2000000001e */
[----:B------:R-:W-:Y:S01]  /*9130*/  F2FP.BF16.F32.PACK_AB R115, R27, R22 ;  /* 0x000000161b73723e */ /* 0x000fe200000010ff */
[----:B------:R-:W-:Y:S01]  /*9140*/  FFMA R35, R41, R72, R35 ;  /* 0x0000004829237223 */ /* 0x000fe20000000023 */
[----:B------:R-:W-:Y:S02]  /*9150*/  F2FP.BF16.F32.PACK_AB R116, R25, R24 ;  /* 0x000000181974723e */ /* 0x000fe400000010ff */
[----:B------:R-:W-:Y:S01]  /*9160*/  F2FP.BF16.F32.PACK_AB R117, R31, R26 ;  /* 0x0000001a1f75723e */ /* 0x000fe200000010ff */
[----:B------:R1:W-:Y:S01]  /*9170*/  STS.128 [R110+0x20], R112 ;  /* 0x000020706e007388 */ /* 0x0003e20000000c00 */
        /* <DEDUP_REMOVED lines=8> */
[----:B--2---:R-:W2:Y:S02]  /*9200*/  FENCE.VIEW.ASYNC.S ;  /* 0x00000000000073c6 */ /* 0x004ea40000000000 */
[----:B--2---:R-:W-:Y:S06]  /*9210*/  BAR.SYNC.DEFER_BLOCKING 0x1, 0x80 ;  /* 0x0042000000007b1d */ /* 0x004fec0000010000 */
[----:B------:R-:W-:Y:S05]  /*9220*/  @P0 BRA `(.L_x_128) ;  /* 0x0000000000240947 */ /* 0x000fea0003800000 */
[----:B------:R-:W2:Y:S01]  /*9230*/  LDCU.64 UR10, c[0x0][0x348] ;  /* 0x00006900ff0a77ac */ /* 0x000ea20008000a00 */
[----:B------:R-:W-:Y:S02]  /*9240*/  UIADD3 UR9, UPT, UPT, UR49, 0x20, URZ ;  /* 0x0000002031097890 */ /* 0x000fe4000fffe0ff */
[----:B------:R-:W-:Y:S02]  /*9250*/  UIADD3 UR8, UPT, UPT, UR46, 0x200, UR4 ;  /* 0x000002002e087890 */ /* 0x000fe4000fffe004 */
[----:B--2---:R-:W-:Y:S03]  /*9260*/  UIADD3 UR6, UP0, UPT, UR10, 0xa80, URZ ;  /* 0x00000a800a067890 */ /* 0x004fe6000ff1e0ff */
[----:B------:R-:W-:Y:S01]  /*9270*/  UMOV UR10, UR50 ;  /* 0x00000032000a7c82 */ /* 0x000fe20008000000 */
[----:B------:R-:W-:Y:S03]  /*9280*/  UIADD3.X UR7, UPT, UPT, URZ, UR11, URZ, UP0, !UPT ;  /* 0x0000000bff077290 */ /* 0x000fe600087fe4ff */
[----:B------:R-:W-:Y:S06]  /*9290*/  UMOV UR11, UR52 ;  /* 0x00000034000b7c82 */ /* 0x000fec0008000000 */
[----:B------:R2:W-:Y:S02]  /*92a0*/  UTMASTG.3D [UR8], [UR6] ;  /* 0x00000008060073b5 */ /* 0x0005e40008010000 */
[----:B--2---:R0:W-:Y:S02]  /*92b0*/  UTMACMDFLUSH ;  /* 0x00000000000079b7 */ /* 0x0041e40000000000 */
.L_x_128:
[----:B------:R-:W-:Y:S05]  /*92c0*/  BSYNC.RECONVERGENT B0 ;  /* 0x0000000000007941 */ /* 0x000fea0003800200 */
.L_x_127:
[----:B------:R-:W-:Y:S01]  /*92d0*/  UIADD3 UR4, UPT, UPT, UR44, 0x1, URZ ;  /* 0x000000012c047890 */ /* 0x000fe2000fffe0ff */
[----:B------:R-:W-:Y:S03]  /*92e0*/  BSSY.RECONVERGENT B0, `(.L_x_129) ;  /* 0x0000008000007945 */ /* 0x000fe60003800200 */
[----:B------:R-:W-:Y:S04]  /*92f0*/  UISETP.NE.AND UP0, UPT, UR4, 0x3, UPT ;  /* 0x000000030400788c */ /* 0x000fe8000bf05270 */
[----:B------:R-:W-:Y:S02]  /*9300*/  UISETP.EQ.XOR UP1, UPT, UR43, 0x3, !UP0 ;  /* 0x000000032b00788c */ /* 0x000fe4000c722a70 */
[----:B------:R-:W-:Y:S02]  /*9310*/  USEL UR45, UR4, URZ, UP0 ;  /* 0x000000ff042d7287 */ /* 0x000fe40008000000 */
[----:B------:R-:W-:Y:S04]  /*9320*/  USEL UR5, URZ, 0x1, !UP1 ;  /* 0x00000001ff057887 */ /* 0x000fe8000c800000 */
[----:B------:R-:W-:Y:S01]  /*9330*/  ULOP3.LUT UR54, UR54, UR5, URZ, 0x3c, !UPT ;  /* 0x0000000536367292 */ /* 0x000fe2000f8e3cff */
[----:B------:R-:W-:Y:S11]  /*9340*/  @P0 BRA `(.L_x_130) ;  /* 0x0000000000040947 */ /* 0x000ff60003800000 */
[----:B------:R-:W-:Y:S04]  /*9350*/  DEPBAR.LE SB0, 0x1 ;  /* 0x000080400000791a */ /* 0x000fe80000000000 */
.L_x_130:
[----:B------:R-:W-:Y:S05]  /*9360*/  BSYNC.RECONVERGENT B0 ;  /* 0x0000000000007941 */ /* 0x000fea0003800200 */
.L_x_129:
[----:B------:R-:W-:Y:S01]  /*9370*/  BAR.SYNC.DEFER_BLOCKING 0x1, 0x80 ;  /* 0x0042000000007b1d */ /* 0x000fe20000010000 */
[----:B------:R-:W-:Y:S01]  /*9380*/  UISETP.NE.AND UP0, UPT, UR53, -0x2, UPT ;  /* 0xfffffffe3500788c */ /* 0x000fe2000bf05270 */
[----:B------:R-:W-:Y:S08]  /*9390*/  IADD3 R0, PT, PT, R36, 0x1, RZ ;  /* 0x0000000124007810 */ /* 0x000ff00007ffe0ff */
[----:B------:R-:W-:Y:S05]  /*93a0*/  BRA.U !UP0, `(.L_x_131) ;  /* 0x00000001082c7547 */ /* 0x000fea000b800000 */
[----:B------:R-:W-:Y:S01]  /*93b0*/  ISETP.NE.AND P0, PT, R109, RZ, PT ;  /* 0x000000ff6d00720c */ /* 0x000fe20003f05270 */
[----:B------:R-:W-:Y:S01]  /*93c0*/  IMAD.U32 R3, RZ, RZ, UR47 ;  /* 0x0000002fff037e24 */ /* 0x000fe2000f8e00ff */
[----:B------:R-:W-:Y:S11]  /*93d0*/  R2UR UR4, R92 ;  /* 0x000000005c0472ca */ /* 0x000ff600000e0000 */
[----:B------:R-:W-:Y:S02]  /*93e0*/  @P0 LEA R3, R3, UR46, 0x3 ;  /* 0x0000002e03030c11 */ /* 0x000fe4000f8e18ff */
[----:B------:R-:W-:Y:S01]  /*93f0*/  IMAD.U32 R2, RZ, RZ, UR4 ;  /* 0x00000004ff027e24 */ /* 0x000fe2000f8e00ff */
[----:B------:R-:W-:Y:S02]  /*9400*/  UIADD3 UR4, UPT, UPT, UR47, 0x1, URZ ;  /* 0x000000012f047890 */ /* 0x000fe4000fffe0ff */
[----:B------:R-:W-:Y:S02]  /*9410*/  @P0 VIADD R3, R3, 0x58 ;  /* 0x0000005803030836 */ /* 0x000fe40000000000 */
[----:B------:R-:W-:Y:S03]  /*9420*/  UISETP.NE.AND UP0, UPT, UR4, 0x3, UPT ;  /* 0x000000030400788c */ /* 0x000fe6000bf05270 */
[----:B------:R-:W-:Y:S01]  /*9430*/  @P0 PRMT R2, R2, 0x654, R3 ;  /* 0x0000065402020816 */ /* 0x000fe20000000003 */
[----:B------:R-:W-:Y:S03]  /*9440*/  USEL UR47, UR4, URZ, UP0 ;  /* 0x000000ff042f7287 */ /* 0x000fe60008000000 */
[----:B------:R2:W-:Y:S09]  /*9450*/  @P0 SYNCS.ARRIVE.TRANS64.RED.A1T0 RZ, [R2+URZ], RZ ;  /* 0x000000ff02ff09a7 */ /* 0x0005f200081004ff */
.L_x_131:
[----:B------:R-:W-:Y:S01]  /*9460*/  R2UR UR6, R108 ;  /* 0x000000006c0672ca */ /* 0x000fe200000e0000 */
[----:B------:R-:W-:Y:S01]  /*9470*/  UIADD3 UR53, UPT, UPT, UR53, 0x2, URZ ;  /* 0x0000000235357890 */ /* 0x000fe2000fffe0ff */
[----:B------:R-:W-:Y:S01]  /*9480*/  R2UR UR5, R90 ;  /* 0x000000005a0572ca */ /* 0x000fe200000e0000 */
[----:B------:R-:W-:Y:S01]  /*9490*/  UMOV UR52, UR63 ;  /* 0x0000003f00347c82 */ /* 0x000fe20008000000 */
[----:B------:R-:W-:Y:S02]  /*94a0*/  R2UR UR4, R91 ;  /* 0x000000005b0472ca */ /* 0x000fe400000e0000 */
[----:B------:R-:W-:Y:S02]  /*94b0*/  ISETP.NE.AND P0, PT, R95, 0x2, PT ;  /* 0x000000025f00780c */ /* 0x000fe40003f05270 */
[----:B------:R-:W-:Y:S02]  /*94c0*/  ISETP.NE.AND P1, PT, R0, 0x2, PT ;  /* 0x000000020000780c */ /* 0x000fe40003f25270 */
[----:B------:R-:W-:Y:S02]  /*94d0*/  SEL R3, RZ, 0x1, P0 ;  /* 0x00000001ff037807 */ /* 0x000fe40000000000 */
[----:B--2---:R-:W-:Y:S01]  /*94e0*/  SEL R2, RZ, 0x1, P1 ;  /* 0x00000001ff027807 */ /* 0x004fe20000800000 */
[----:B------:R-:W-:Y:S01]  /*94f0*/  UISETP.NE.AND UP0, UPT, UR6, URZ, UPT ;  /* 0x000000ff0600728c */ /* 0x000fe2000bf05270 */
[----:B------:R-:W-:Y:S01]  /*9500*/  LOP3.LUT R98, R98, R3, RZ, 0x3c, !PT ;  /* 0x0000000362627212 */ /* 0x000fe200078e3cff */
[----:B------:R-:W-:Y:S01]  /*9510*/  UIADD3 UR28, UPT, UPT, UR36, UR5, URZ ;  /* 0x00000005241c7290 */ /* 0x000fe2000fffe0ff */
[----:B------:R-:W-:Y:S01]  /*9520*/  LOP3.LUT R99, R99, R2, RZ, 0x3c, !PT ;  /* 0x0000000263637212 */ /* 0x000fe200078e3cff */
[----:B------:R-:W-:Y:S01]  /*9530*/  UIADD3 UR25, UPT, UPT, UR37, UR4, URZ ;  /* 0x0000000425197290 */ /* 0x000fe2000fffe0ff */
[----:B------:R-:W-:Y:S02]  /*9540*/  SEL R95, R95, RZ, P0 ;  /* 0x000000ff5f5f7207 */ /* 0x000fe40000000000 */
[----:B------:R-:W-:Y:S02]  /*9550*/  SEL R36, R0, RZ, P1 ;  /* 0x000000ff00247207 */ /* 0x000fe40000800000 */
[----:B------:R-:W-:Y:S07]  /*9560*/  BRA.U UP0, `(.L_x_132) ;  /* 0xffffffd5009c7547 */ /* 0x000fee000b83ffff */
[----:B------:R-:W2:Y:S01]  /*9570*/  LDCU.64 UR4, c[0x0][0xc88] ;  /* 0x00019100ff0477ac */ /* 0x000ea20008000a00 */
[----:B------:R-:W3:Y:S01]  /*9580*/  LDCU.64 UR6, c[0x0][0xc90] ;  /* 0x00019200ff0677ac */ /* 0x000ee20008000a00 */
[----:B--2---:R-:W-:Y:S02]  /*9590*/  ISETP.NE.U32.AND P2, PT, RZ, UR4, PT ;  /* 0x00000004ff007c0c */ /* 0x004fe4000bf45070 */
[----:B---3--:R-:W-:Y:S02]  /*95a0*/  ISETP.NE.U32.AND P1, PT, RZ, UR6, PT ;  /* 0x00000006ff007c0c */ /* 0x008fe4000bf25070 */
[----:B------:R-:W-:Y:S02]  /*95b0*/  ISETP.NE.AND.EX P2, PT, RZ, UR5, PT, P2 ;  /* 0x00000005ff007c0c */ /* 0x000fe4000bf45320 */
[----:B------:R-:W-:-:S13]  /*95c0*/  ISETP.NE.AND.EX P0, PT, RZ, UR7, PT, P1 ;  /* 0x00000007ff007c0c */ /* 0x000fda000bf05310 */
[----:B------:R-:W-:Y:S05]  /*95d0*/  @P2 BRA P0, `(.L_x_133) ;  /* 0x00000000003c2947 */ /* 0x000fea0000000000 */
[----:B------:R-:W-:-:S13]  /*95e0*/  ISETP.NE.AND.EX P1, PT, RZ, UR7, PT, P1 ;  /* 0x00000007ff007c0c */ /* 0x000fda000bf25310 */
[----:B------:R-:W-:Y:S05]  /*95f0*/  @P1 BRA `(.L_x_134) ;  /* 0x00000000000c1947 */ /* 0x000fea0003800000 */
[----:B------:R-:W-:-:S13]  /*9600*/  FSETP.NEU.AND P0, PT, R41, RZ, PT ;  /* 0x000000ff2900720b */ /* 0x000fda0003f0d000 */
[----:B------:R-:W-:Y:S05]  /*9610*/  @!P0 EXIT ;  /* 0x000000000000894d */ /* 0x000fea0003800000 */
[----:B------:R-:W-:Y:S05]  /*9620*/  BRA `(.L_x_133) ;  /* 0x0000000000287947 */ /* 0x000fea0003800000 */
.L_x_134:
[----:B------:R-:W-:Y:S01]  /*9630*/  ISETP.NE.AND P0, PT, R94, RZ, PT ;  /* 0x000000ff5e00720c */ /* 0x000fe20003f05270 */
[----:B------:R-:W-:-:S12]  /*9640*/  BSSY.RECONVERGENT B0, `(.L_x_133) ;  /* 0x0000008000007945 */ /* 0x000fd80003800200 */
[----:B------:R-:W-:Y:S05]  /*9650*/  @P0 BRA `(.L_x_135) ;  /* 0x0000000000100947 */ /* 0x000fea0003800000 */
[----:B------:R-:W-:-:S04]  /*9660*/  ISETP.NE.U32.AND P0, PT, RZ, UR4, PT ;  /* 0x00000004ff007c0c */ /* 0x000fc8000bf05070 */
[----:B------:R-:W-:-:S13]  /*9670*/  ISETP.NE.AND.EX P0, PT, RZ, UR5, PT, P0 ;  /* 0x00000005ff007c0c */ /* 0x000fda000bf05300 */
[----:B------:R-:W-:Y:S05]  /*9680*/  @!P0 EXIT ;  /* 0x000000000000894d */ /* 0x000fea0003800000 */
[----:B------:R-:W-:Y:S05]  /*9690*/  BRA `(.L_x_136) ;  /* 0x0000000000087947 */ /* 0x000fea0003800000 */
.L_x_135:
[----:B------:R-:W-:-:S13]  /*96a0*/  FSETP.NEU.AND P0, PT, R41, RZ, PT ;  /* 0x000000ff2900720b */ /* 0x000fda0003f0d000 */
[----:B------:R-:W-:Y:S05]  /*96b0*/  @!P0 EXIT ;  /* 0x000000000000894d */ /* 0x000fea0003800000 */
.L_x_136:
[----:B------:R-:W-:Y:S05]  /*96c0*/  BSYNC.RECONVERGENT B0 ;  /* 0x0000000000007941 */ /* 0x000fea0003800200 */
.L_x_133:
[----:B------:R-:W-:Y:S01]  /*96d0*/  R2UR UR7, R92 ;  /* 0x000000005c0772ca */ /* 0x000fe200000e0000 */
[----:B------:R-:W-:Y:S01]  /*96e0*/  ULEA UR6, UR47, UR46, 0x3 ;  /* 0x0000002e2f067291 */ /* 0x000fe2000f8e18ff */
[----:B------:R-:W-:-:S04]  /*96f0*/  DEPBAR.LE SB0, 0x0 ;  /* 0x000080000000791a */ /* 0x000fc80000000000 */
[----:B------:R-:W-:-:S07]  /*9700*/  UIADD3 UR6, UPT, UPT, UR6, 0x58, URZ ;  /* 0x0000005806067890 */ /* 0x000fce000fffe0ff */
[----:B------:R-:W-:-:S09]  /*9710*/  UPRMT UR6, UR7, 0x654, UR6 ;  /* 0x0000065407067896 */ /* 0x000fd20008000006 */
[----:B------:R-:W-:Y:S01]  /*9720*/  SYNCS.ARRIVE.TRANS64.RED.A1T0 RZ, [UR6], RZ ;  /* 0x000000ffffff79a7 */ /* 0x000fe20008100406 */
[----:B------:R-:W-:Y:S05]  /*9730*/  EXIT ;  /* 0x000000000000794d */ /* 0x000fea0003800000 */
.L_x_24:
[----:B-1----:R1:W2:Y:S02]  /*9740*/  SYNCS.PHASECHK.TRANS64.TRYWAIT P0, [R3+URZ+0xd0], R2 ;  /* 0x0000d002030075a7 */ /* 0x0022a400080011ff */
[----:B--2---:R-:W-:Y:S05]  /*9750*/  @!P0 NANOSLEEP.SYNCS 0x989680 ;  /* 0x009896800000895d */ /* 0x004fea0003900000 */
[----:B------:R-:W2:Y:S02]  /*9760*/  @!P0 SYNCS.PHASECHK.TRANS64 P0, [R3+URZ+0xd0], R2 ;  /* 0x0000d002030085a7 */ /* 0x000ea400080010ff */
[----:B--2---:R-:W-:Y:S05]  /*9770*/  @!P0 BRA `(.L_x_24) ;  /* 0xfffffffc00f08947 */ /* 0x004fea000383ffff */
[----:B------:R-:W-:Y:S05]  /*9780*/  BRA `(.L_x_137) ;  /* 0xffffff8400747947 */ /* 0x000fea000383ffff */
.L_x_27:
[----:B--2---:R-:W-:-:S07]  /*9790*/  MOV R0, UR6 ;  /* 0x0000000600007c02 */ /* 0x004fce0008000f00 */
.L_x_138:
[----:B-1----:R1:W2:Y:S02]  /*97a0*/  SYNCS.PHASECHK.TRANS64.TRYWAIT P0, [R0+URZ+0x20], R3 ;  /* 0x00002003000075a7 */ /* 0x0022a400080011ff */
[----:B--2---:R-:W-:Y:S05]  /*97b0*/  @!P0 NANOSLEEP.SYNCS 0x989680 ;  /* 0x009896800000895d */ /* 0x004fea0003900000 */
[----:B------:R-:W2:Y:S02]  /*97c0*/  @!P0 SYNCS.PHASECHK.TRANS64 P0, [R0+URZ+0x20], R3 ;  /* 0x00002003000085a7 */ /* 0x000ea400080010ff */
[----:B--2---:R-:W-:Y:S05]  /*97d0*/  @!P0 BRA `(.L_x_138) ;  /* 0xfffffffc00f08947 */ /* 0x004fea000383ffff */
[----:B------:R-:W-:Y:S05]  /*97e0*/  BRA `(.L_x_26) ;  /* 0xffffff8400f07947 */ /* 0x000fea000383ffff */
.L_x_36:
[----:B-1----:R-:W-:-:S07]  /*97f0*/  MOV R0, UR14 ;  /* 0x0000000e00007c02 */ /* 0x002fce0008000f00 */
.L_x_139:
[----:B-1----:R1:W2:Y:S02]  /*9800*/  SYNCS.PHASECHK.TRANS64.TRYWAIT P0, [R0+URZ+0x20], R3 ;  /* 0x00002003000075a7 */ /* 0x0022a400080011ff */
[----:B--2---:R-:W-:Y:S05]  /*9810*/  @!P0 NANOSLEEP.SYNCS 0x989680 ;  /* 0x009896800000895d */ /* 0x004fea0003900000 */
[----:B------:R-:W2:Y:S02]  /*9820*/  @!P0 SYNCS.PHASECHK.TRANS64 P0, [R0+URZ+0x20], R3 ;  /* 0x00002003000085a7 */ /* 0x000ea400080010ff */
[----:B--2---:R-:W-:Y:S05]  /*9830*/  @!P0 BRA `(.L_x_139) ;  /* 0xfffffffc00f08947 */ /* 0x004fea000383ffff */
[----:B------:R-:W-:Y:S05]  /*9840*/  BRA `(.L_x_35) ;  /* 0xffffff8c004c7947 */ /* 0x000fea000383ffff */
.L_x_43:
[----:B-1----:R1:W4:Y:S02]  /*9850*/  SYNCS.PHASECHK.TRANS64.TRYWAIT P0, [R3+URZ+0x80], R0 ;  /* 0x00008000030075a7 */ /* 0x00232400080011ff */
[----:B----4-:R-:W-:Y:S05]  /*9860*/  @!P0 NANOSLEEP.SYNCS 0x989680 ;  /* 0x009896800000895d */ /* 0x010fea0003900000 */
[----:B------:R-:W4:Y:S02]  /*9870*/  @!P0 SYNCS.PHASECHK.TRANS64 P0, [R3+URZ+0x80], R0 ;  /* 0x00008000030085a7 */ /* 0x000f2400080010ff */
[----:B----4-:R-:W-:Y:S05]  /*9880*/  @!P0 BRA `(.L_x_43) ;  /* 0xfffffffc00f08947 */ /* 0x010fea000383ffff */
[----:B------:R-:W-:Y:S05]  /*9890*/  BRA `(.L_x_140) ;  /* 0xffffff90008c7947 */ /* 0x000fea000383ffff */
.L_x_47:
[----:B-1----:R-:W-:-:S07]  /*98a0*/  MOV R0, UR4 ;  /* 0x0000000400007c02 */ /* 0x002fce0008000f00 */
.L_x_141:
[----:B-1----:R1:W2:Y:S02]  /*98b0*/  SYNCS.PHASECHK.TRANS64.TRYWAIT P0, [R0+URZ], R3 ;  /* 0x00000003000075a7 */ /* 0x0022a400080011ff */
[----:B--2---:R-:W-:Y:S05]  /*98c0*/  @!P0 NANOSLEEP.SYNCS 0x989680 ;  /* 0x009896800000895d */ /* 0x004fea0003900000 */
[----:B------:R-:W2:Y:S02]  /*98d0*/  @!P0 SYNCS.PHASECHK.TRANS64 P0, [R0+URZ], R3 ;  /* 0x00000003000085a7 */ /* 0x000ea400080010ff */
[----:B--2---:R-:W-:Y:S05]  /*98e0*/  @!P0 BRA `(.L_x_141) ;  /* 0xfffffffc00f08947 */ /* 0x004fea000383ffff */
[----:B------:R-:W-:Y:S05]  /*98f0*/  BRA `(.L_x_142) ;  /* 0xffffff9800387947 */ /* 0x000fea000383ffff */
.L_x_48:
[----:B------:R-:W-:-:S07]  /*9900*/  MOV R0, UR5 ;  /* 0x0000000500007c02 */ /* 0x000fce0008000f00 */
.L_x_143:
[----:B-1----:R1:W2:Y:S02]  /*9910*/  SYNCS.PHASECHK.TRANS64.TRYWAIT P0, [R0+URZ], R3 ;  /* 0x00000003000075a7 */ /* 0x0022a400080011ff */
[----:B--2---:R-:W-:Y:S05]  /*9920*/  @!P0 NANOSLEEP.SYNCS 0x989680 ;  /* 0x009896800000895d */ /* 0x004fea0003900000 */
[----:B------:R-:W2:Y:S02]  /*9930*/  @!P0 SYNCS.PHASECHK.TRANS64 P0, [R0+URZ], R3 ;  /* 0x00000003000085a7 */ /* 0x000ea400080010ff */
[----:B--2---:R-:W-:Y:S05]  /*9940*/  @!P0 BRA `(.L_x_143) ;  /* 0xfffffffc00f08947 */ /* 0x004fea000383ffff */
[----:B------:R-:W-:Y:S05]  /*9950*/  BRA `(.L_x_144) ;  /* 0xffffff9800447947 */ /* 0x000fea000383ffff */
.L_x_49:
[----:B------:R-:W-:-:S07]  /*9960*/  MOV R0, UR5 ;  /* 0x0000000500007c02 */ /* 0x000fce0008000f00 */
.L_x_145:
[----:B-1----:R1:W2:Y:S02]  /*9970*/  SYNCS.PHASECHK.TRANS64.TRYWAIT P0, [R0+URZ], R3 ;  /* 0x00000003000075a7 */ /* 0x0022a400080011ff */
[----:B--2---:R-:W-:Y:S05]  /*9980*/  @!P0 NANOSLEEP.SYNCS 0x989680 ;  /* 0x009896800000895d */ /* 0x004fea0003900000 */
[----:B------:R-:W2:Y:S02]  /*9990*/  @!P0 SYNCS.PHASECHK.TRANS64 P0, [R0+URZ], R3 ;  /* 0x00000003000085a7 */ /* 0x000ea400080010ff */
[----:B--2---:R-:W-:Y:S05]  /*99a0*/  @!P0 BRA `(.L_x_145) ;  /* 0xfffffffc00f08947 */ /* 0x004fea000383ffff */
[----:B------:R-:W-:Y:S05]  /*99b0*/  BRA `(.L_x_146) ;  /* 0xffffff9800507947 */ /* 0x000fea000383ffff */
.L_x_52:
[----:B-1----:R1:W2:Y:S02]  /*99c0*/  SYNCS.PHASECHK.TRANS64.TRYWAIT P0, [R0+URZ+0xc0], R9 ;  /* 0x0000c009000075a7 */ /* 0x0022a400080011ff */
[----:B--2---:R-:W-:Y:S05]  /*99d0*/  @!P0 NANOSLEEP.SYNCS 0x989680 ;  /* 0x009896800000895d */ /* 0x004fea0003900000 */
[----:B------:R-:W2:Y:S02]  /*99e0*/  @!P0 SYNCS.PHASECHK.TRANS64 P0, [R0+URZ+0xc0], R9 ;  /* 0x0000c009000085a7 */ /* 0x000ea400080010ff */
[----:B--2---:R-:W-:Y:S05]  /*99f0*/  @!P0 BRA `(.L_x_52) ;  /* 0xfffffffc00f08947 */ /* 0x004fea000383ffff */
[----:B------:R-:W-:Y:S05]  /*9a00*/  BRA `(.L_x_147) ;  /* 0xffffff9800b87947 */ /* 0x000fea000383ffff */
.L_x_53:
[----:B------:R-:W-:-:S07]  /*9a10*/  MOV R0, UR4 ;  /* 0x0000000400007c02 */ /* 0x000fce0008000f00 */
.L_x_148:
[----:B-1----:R1:W2:Y:S02]  /*9a20*/  SYNCS.PHASECHK.TRANS64.TRYWAIT P0, [R0+URZ+0x90], R11 ;  /* 0x0000900b000075a7 */ /* 0x0022a400080011ff */
[----:B--2---:R-:W-:Y:S05]  /*9a30*/  @!P0 NANOSLEEP.SYNCS 0x989680 ;  /* 0x009896800000895d */ /* 0x004fea0003900000 */
[----:B------:R-:W2:Y:S02]  /*9a40*/  @!P0 SYNCS.PHASECHK.TRANS64 P0, [R0+URZ+0x90], R11 ;  /* 0x0000900b000085a7 */ /* 0x000ea400080010ff */
[----:B--2---:R-:W-:Y:S05]  /*9a50*/  @!P0 BRA `(.L_x_148) ;  /* 0xfffffffc00f08947 */ /* 0x004fea000383ffff */
[----:B------:R-:W-:Y:S05]  /*9a60*/  BRA `(.L_x_149) ;  /* 0xffffff9800c87947 */ /* 0x000fea000383ffff */
.L_x_54:
[----:B-1----:R1:W2:Y:S02]  /*9a70*/  SYNCS.PHASECHK.TRANS64.TRYWAIT P1, [R0+URZ+0x80], R9 ;  /* 0x00008009000075a7 */ /* 0x0022a400080211ff */
[----:B--2---:R-:W-:Y:S05]  /*9a80*/  @!P1 NANOSLEEP.SYNCS 0x989680 ;  /* 0x009896800000995d */ /* 0x004fea0003900000 */
[----:B------:R-:W2:Y:S02]  /*9a90*/  @!P1 SYNCS.PHASECHK.TRANS64 P1, [R0+URZ+0x80], R9 ;  /* 0x00008009000095a7 */ /* 0x000ea400080210ff */
[----:B--2---:R-:W-:Y:S05]  /*9aa0*/  @!P1 BRA `(.L_x_54) ;  /* 0xfffffffc00f09947 */ /* 0x004fea000383ffff */
[----:B------:R-:W-:Y:S05]  /*9ab0*/  BRA `(.L_x_150) ;  /* 0xffffff9800f87947 */ /* 0x000fea000383ffff */
.L_x_57:
[----:B------:R-:W-:-:S07]  /*9ac0*/  MOV R0, UR4 ;  /* 0x0000000400007c02 */ /* 0x000fce0008000f00 */
.L_x_151:
[----:B-1----:R1:W2:Y:S02]  /*9ad0*/  SYNCS.PHASECHK.TRANS64.TRYWAIT P0, [R0+URZ+0x90], R3 ;  /* 0x00009003000075a7 */ /* 0x0022a400080011ff */
[----:B--2---:R-:W-:Y:S05]  /*9ae0*/  @!P0 NANOSLEEP.SYNCS 0x989680 ;  /* 0x009896800000895d */ /* 0x004fea0003900000 */
[----:B------:R-:W2:Y:S02]  /*9af0*/  @!P0 SYNCS.PHASECHK.TRANS64 P0, [R0+URZ+0x90], R3 ;  /* 0x00009003000085a7 */ /* 0x000ea400080010ff */
[----:B--2---:R-:W-:Y:S05]  /*9b00*/  @!P0 BRA `(.L_x_151) ;  /* 0xfffffffc00f08947 */ /* 0x004fea000383ffff */
[----:B------:R-:W-:Y:S05]  /*9b10*/  BRA `(.L_x_56) ;  /* 0xffffff9c004c7947 */ /* 0x000fea000383ffff */
.L_x_66:
[----:B-1----:R-:W-:-:S04]  /*9b20*/  MOV R7, UR5 ;  /* 0x0000000500077c02 */ /* 0x002fc80008000f00 */
[----:B------:R1:W2:Y:S03]  /*9b30*/  SYNCS.PHASECHK.TRANS64.TRYWAIT P0, [R7+URZ+0x8], R8 ;  /* 0x00000808070075a7 */ /* 0x0002a600080011ff */
[----:B--2---:R-:W-:Y:S05]  /*9b40*/  @!P0 NANOSLEEP.SYNCS 0x989680 ;  /* 0x009896800000895d */ /* 0x004fea0003900000 */
[----:B------:R-:W2:Y:S02]  /*9b50*/  @!P0 SYNCS.PHASECHK.TRANS64 P0, [R7+URZ+0x8], R8 ;  /* 0x00000808070085a7 */ /* 0x000ea400080010ff */
[----:B--2---:R-:W-:Y:S05]  /*9b60*/  @!P0 BRA `(.L_x_66) ;  /* 0xfffffffc00ec8947 */ /* 0x004fea000383ffff */
[----:B------:R-:W-:Y:S05]  /*9b70*/  BRA `(.L_x_65) ;  /* 0xffffffa0000c7947 */ /* 0x000fea000383ffff */
.L_x_68:
[----:B------:R-:W-:Y:S01]  /*9b80*/  BSSY B0, `(.L_x_152) ;  /* 0x0000006000007945 */ /* 0x000fe20003800000 */
[----:B------:R-:W-:-:S07]  /*9b90*/  MOV R15, 0xffffffff ;  /* 0xffffffff000f7802 */ /* 0x000fce0000000f00 */
[----:B-1---5:R-:W-:Y:S05]  /*9ba0*/  WARPSYNC.COLLECTIVE R15, `(.L_x_153) ;  /* 0x000000000f0c7348 */ /* 0x022fea0003c00000 */
[----:B------:R-:W-:Y:S02]  /*9bb0*/  ELECT P6, UR79, PT ;  /* 0x00000000004f782f */ /* 0x000fe400038c0000 */
[----:B------:R-:W-:Y:S01]  /*9bc0*/  MOV R14, UR79 ;  /* 0x0000004f000e7c02 */ /* 0x000fe20008000f00 */
[----:B-1---5:R-:W-:Y:S10]  /*9bd0*/  ENDCOLLECTIVE ;  /* 0x000000000000791b */ /* 0x022ff40003800000 */
.L_x_153:
[----:B------:R-:W-:Y:S05]  /*9be0*/  BSYNC B0 ;  /* 0x0000000000007941 */ /* 0x000fea0003800000 */
.L_x_152:
[----:B------:R-:W-:Y:S01]  /*9bf0*/  PLOP3.LUT P0, PT, P6, PT, PT, 0x80, 0x8 ;  /* 0x000000000008781c */ /* 0x000fe2000370f070 */
[----:B------:R-:W-:-:S12]  /*9c00*/  BRA `(.L_x_154) ;  /* 0xffffffa0003c7947 */ /* 0x000fd8000383ffff */
.L_x_70:
[----:B-1----:R-:W-:-:S04]  /*9c10*/  MOV R5, UR5 ;  /* 0x0000000500057c02 */ /* 0x002fc80008000f00 */
[----:B------:R1:W2:Y:S03]  /*9c20*/  SYNCS.PHASECHK.TRANS64.TRYWAIT P0, [R5+URZ+0x8], R6 ;  /* 0x00000806050075a7 */ /* 0x0002a600080011ff */
[----:B--2---:R-:W-:Y:S05]  /*9c30*/  @!P0 NANOSLEEP.SYNCS 0x989680 ;  /* 0x009896800000895d */ /* 0x004fea0003900000 */
[----:B------:R-:W2:Y:S02]  /*9c40*/  @!P0 SYNCS.PHASECHK.TRANS64 P0, [R5+URZ+0x8], R6 ;  /* 0x00000806050085a7 */ /* 0x000ea400080010ff */
[----:B--2---:R-:W-:Y:S05]  /*9c50*/  @!P0 BRA `(.L_x_70) ;  /* 0xfffffffc00ec8947 */ /* 0x004fea000383ffff */
[----:B------:R-:W-:Y:S05]  /*9c60*/  BRA `(.L_x_69) ;  /* 0xffffffa000407947 */ /* 0x000fea000383ffff */
.L_x_71:
[----:B-1----:R1:W2:Y:S02]  /*9c70*/  SYNCS.PHASECHK.TRANS64.TRYWAIT P0, [R8+URZ+0x80], R3 ;  /* 0x00008003080075a7 */ /* 0x0022a400080011ff */
[----:B--2---:R-:W-:Y:S05]  /*9c80*/  @!P0 NANOSLEEP.SYNCS 0x989680 ;  /* 0x009896800000895d */ /* 0x004fea0003900000 */
[----:B------:R-:W2:Y:S02]  /*9c90*/  @!P0 SYNCS.PHASECHK.TRANS64 P0, [R8+URZ+0x80], R3 ;  /* 0x00008003080085a7 */ /* 0x000ea400080010ff */
[----:B--2---:R-:W-:Y:S05]  /*9ca0*/  @!P0 BRA `(.L_x_71) ;  /* 0xfffffffc00f08947 */ /* 0x004fea000383ffff */
[----:B------:R-:W-:Y:S05]  /*9cb0*/  BRA `(.L_x_155) ;  /* 0xffffffa400ec7947 */ /* 0x000fea000383ffff */
.L_x_75:
[----:B------:R-:W-:-:S07]  /*9cc0*/  MOV R3, UR71 ;  /* 0x0000004700037c02 */ /* 0x000fce0008000f00 */
.L_x_156:
[----:B-1----:R1:W2:Y:S02]  /*9cd0*/  SYNCS.PHASECHK.TRANS64.TRYWAIT P0, [R3+URZ+0xb0], R4 ;  /* 0x0000b004030075a7 */ /* 0x0022a400080011ff */
[----:B--2---:R-:W-:Y:S05]  /*9ce0*/  @!P0 NANOSLEEP.SYNCS 0x989680 ;  /* 0x009896800000895d */ /* 0x004fea0003900000 */
[----:B------:R-:W2:Y:S02]  /*9cf0*/  @!P0 SYNCS.PHASECHK.TRANS64 P0, [R3+URZ+0xb0], R4 ;  /* 0x0000b004030085a7 */ /* 0x000ea400080010ff */
[----:B--2---:R-:W-:Y:S05]  /*9d00*/  @!P0 BRA `(.L_x_156) ;  /* 0xfffffffc00f08947 */ /* 0x004fea000383ffff */
[----:B------:R-:W-:Y:S05]  /*9d10*/  BRA `(.L_x_157) ;  /* 0xffffffac00887947 */ /* 0x000fea000383ffff */
.L_x_78:
[----:B------:R-:W-:Y:S07]  /*9d20*/  MOV R3, UR15 ;  /* 0x0000000f00037c02 */ /* 0x000fee0008000f00 */
.L_x_158:
[----:B-1----:R1:W2:Y:S02]  /*9d30*/  SYNCS.PHASECHK.TRANS64.TRYWAIT P0, [R3+URZ], R4 ;  /* 0x00000004030075a7 */ /* 0x0022a400080011ff */
[----:B--2---:R-:W-:Y:S05]  /*9d40*/  @!P0 NANOSLEEP.SYNCS 0x989680 ;  /* 0x009896800000895d */ /* 0x004fea0003900000 */
[----:B------:R-:W2:Y:S02]  /*9d50*/  @!P0 SYNCS.PHASECHK.TRANS64 P0, [R3+URZ], R4 ;  /* 0x00000004030085a7 */ /* 0x000ea400080010ff */
[----:B--2---:R-:W-:Y:S05]  /*9d60*/  @!P0 BRA `(.L_x_158) ;  /* 0xfffffffc00f08947 */ /* 0x004fea000383ffff */
[----:B------:R-:W-:Y:S05]  /*9d70*/  BRA `(.L_x_77) ;  /* 0xffffffb000587947 */ /* 0x000fea000383ffff */
.L_x_82:
[----:B-1----:R-:W-:-:S07]  /*9d80*/  MOV R2, UR4 ;  /* 0x0000000400027c02 */ /* 0x002fce0008000f00 */
.L_x_159:
[----:B-1----:R1:W2:Y:S02]  /*9d90*/  SYNCS.PHASECHK.TRANS64.TRYWAIT P0, [R2+URZ], R3 ;  /* 0x00000003020075a7 */ /* 0x0022a400080011ff */
[----:B--2---:R-:W-:Y:S05]  /*9da0*/  @!P0 NANOSLEEP.SYNCS 0x989680 ;  /* 0x009896800000895d */ /* 0x004fea0003900000 */
[----:B------:R-:W2:Y:S02]  /*9db0*/  @!P0 SYNCS.PHASECHK.TRANS64 P0, [R2+URZ], R3 ;  /* 0x00000003020085a7 */ /* 0x000ea400080010ff */
[----:B--2---:R-:W-:Y:S05]  /*9dc0*/  @!P0 BRA `(.L_x_159) ;  /* 0xfffffffc00f08947 */ /* 0x004fea000383ffff */
[----:B------:R-:W-:Y:S05]  /*9dd0*/  BRA `(.L_x_160) ;  /* 0xffffffb400c47947 */ /* 0x000fea000383ffff */
.L_x_85:
[----:B------:R-:W-:-:S07]  /*9de0*/  MOV R2, UR29 ;  /* 0x0000001d00027c02 */ /* 0x000fce0008000f00 */
.L_x_161:
[----:B-1----:R1:W2:Y:S02]  /*9df0*/  SYNCS.PHASECHK.TRANS64.TRYWAIT P1, [R2+URZ+0xe0], R3 ;  /* 0x0000e003020075a7 */ /* 0x0022a400080211ff */
[----:B--2---:R-:W-:Y:S05]  /*9e00*/  @!P1 NANOSLEEP.SYNCS 0x989680 ;  /* 0x009896800000995d */ /* 0x004fea0003900000 */
[----:B------:R-:W2:Y:S02]  /*9e10*/  @!P1 SYNCS.PHASECHK.TRANS64 P1, [R2+URZ+0xe0], R3 ;  /* 0x0000e003020095a7 */ /* 0x000ea400080210ff */
[----:B--2---:R-:W-:Y:S05]  /*9e20*/  @!P1 BRA `(.L_x_161) ;  /* 0xfffffffc00f09947 */ /* 0x004fea000383ffff */
[----:B------:R-:W-:Y:S05]  /*9e30*/  BRA `(.L_x_162) ;  /* 0xffffffb800147947 */ /* 0x000fea000383ffff */
.L_x_90:
[----:B---3--:R3:W1:Y:S02]  /*9e40*/  SYNCS.PHASECHK.TRANS64.TRYWAIT P0, [R12+URZ+0x80], R9 ;  /* 0x000080090c0075a7 */ /* 0x00866400080011ff */
[----:B-1----:R-:W-:Y:S05]  /*9e50*/  @!P0 NANOSLEEP.SYNCS 0x989680 ;  /* 0x009896800000895d */ /* 0x002fea0003900000 */
[----:B------:R-:W1:Y:S02]  /*9e60*/  @!P0 SYNCS.PHASECHK.TRANS64 P0, [R12+URZ+0x80], R9 ;  /* 0x000080090c0085a7 */ /* 0x000e6400080010ff */
[----:B-1----:R-:W-:Y:S05]  /*9e70*/  @!P0 BRA `(.L_x_90) ;  /* 0xfffffffc00f08947 */ /* 0x002fea000383ffff */
[----:B------:R-:W-:Y:S05]  /*9e80*/  BRA `(.L_x_163) ;  /* 0xffffffbc00347947 */ /* 0x000fea000383ffff */
.L_x_93:
[----:B------:R-:W-:Y:S07]  /*9e90*/  MOV R0, UR24 ;  /* 0x0000001800007c02 */ /* 0x000fee0008000f00 */
.L_x_164:
[----:B-1----:R1:W2:Y:S02]  /*9ea0*/  SYNCS.PHASECHK.TRANS64.TRYWAIT P2, [R0+URZ+0x78], R9 ;  /* 0x00007809000075a7 */ /* 0x0022a400080411ff */
[----:B--2---:R-:W-:Y:S05]  /*9eb0*/  @!P2 NANOSLEEP.SYNCS 0x989680 ;  /* 0x009896800000a95d */ /* 0x004fea0003900000 */
[----:B------:R-:W2:Y:S02]  /*9ec0*/  @!P2 SYNCS.PHASECHK.TRANS64 P2, [R0+URZ+0x78], R9 ;  /* 0x000078090000a5a7 */ /* 0x000ea400080410ff */
[----:B--2---:R-:W-:Y:S05]  /*9ed0*/  @!P2 BRA `(.L_x_164) ;  /* 0xfffffffc00f0a947 */ /* 0x004fea000383ffff */
[----:B------:R-:W-:Y:S05]  /*9ee0*/  BRA `(.L_x_92) ;  /* 0xffffffc000987947 */ /* 0x000fea000383ffff */
.L_x_96:
[----:B------:R-:W-:Y:S07]  /*9ef0*/  MOV R0, UR4 ;  /* 0x0000000400007c02 */ /* 0x000fee0008000f00 */
.L_x_165:
[----:B-1----:R1:W2:Y:S02]  /*9f00*/  SYNCS.PHASECHK.TRANS64.TRYWAIT P0, [R0+URZ+0x58], R9 ;  /* 0x00005809000075a7 */ /* 0x0022a400080011ff */
[----:B--2---:R-:W-:Y:S05]  /*9f10*/  @!P0 NANOSLEEP.SYNCS 0x989680 ;  /* 0x009896800000895d */ /* 0x004fea0003900000 */
[----:B------:R-:W2:Y:S02]  /*9f20*/  @!P0 SYNCS.PHASECHK.TRANS64 P0, [R0+URZ+0x58], R9 ;  /* 0x00005809000085a7 */ /* 0x000ea400080010ff */
[----:B--2---:R-:W-:Y:S05]  /*9f30*/  @!P0 BRA `(.L_x_165) ;  /* 0xfffffffc00f08947 */ /* 0x004fea000383ffff */
[----:B------:R-:W-:Y:S05]  /*9f40*/  BRA `(.L_x_166) ;  /* 0xffffffc000f87947 */ /* 0x000fea000383ffff */
.L_x_97:
[----:B------:R-:W-:Y:S07]  /*9f50*/  MOV R9, UR5 ;  /* 0x0000000500097c02 */ /* 0x000fee0008000f00 */
.L_x_167:
[----:B-1----:R1:W2:Y:S02]  /*9f60*/  SYNCS.PHASECHK.TRANS64.TRYWAIT P0, [R9+URZ+0x58], R0 ;  /* 0x00005800090075a7 */ /* 0x0022a400080011ff */
[----:B--2---:R-:W-:Y:S05]  /*9f70*/  @!P0 NANOSLEEP.SYNCS 0x989680 ;  /* 0x009896800000895d */ /* 0x004fea0003900000 */
[----:B------:R-:W2:Y:S02]  /*9f80*/  @!P0 SYNCS.PHASECHK.TRANS64 P0, [R9+URZ+0x58], R0 ;  /* 0x00005800090085a7 */ /* 0x000ea400080010ff */
[----:B--2---:R-:W-:Y:S05]  /*9f90*/  @!P0 BRA `(.L_x_167) ;  /* 0xfffffffc00f08947 */ /* 0x004fea000383ffff */
[----:B------:R-:W-:Y:S05]  /*9fa0*/  BRA `(.L_x_168) ;  /* 0xffffffc400587947 */ /* 0x000fea000383ffff */
.L_x_99:
[----:B------:R-:W-:-:S07]  /*9fb0*/  MOV R0, UR4 ;  /* 0x0000000400007c02 */ /* 0x000fce0008000f00 */
.L_x_169:
[----:B-1----:R1:W2:Y:S02]  /*9fc0*/  SYNCS.PHASECHK.TRANS64.TRYWAIT P0, [R0+URZ], R3 ;  /* 0x00000003000075a7 */ /* 0x0022a400080011ff */
[----:B--2---:R-:W-:Y:S05]  /*9fd0*/  @!P0 NANOSLEEP.SYNCS 0x989680 ;  /* 0x009896800000895d */ /* 0x004fea0003900000 */
[----:B------:R-:W2:Y:S02]  /*9fe0*/  @!P0 SYNCS.PHASECHK.TRANS64 P0, [R0+URZ], R3 ;  /* 0x00000003000085a7 */ /* 0x000ea400080010ff */
[----:B--2---:R-:W-:Y:S05]  /*9ff0*/  @!P0 BRA `(.L_x_169) ;  /* 0xfffffffc00f08947 */ /* 0x004fea000383ffff */
[----:B------:R-:W-:Y:S05]  /*a000*/  BRA `(.L_x_170) ;  /* 0xffffffc400ec7947 */ /* 0x000fea000383ffff */
.L_x_100:
[----:B------:R-:W-:-:S07]  /*a010*/  MOV R0, UR5 ;  /* 0x0000000500007c02 */ /* 0x000fce0008000f00 */
.L_x_171:
[----:B-1----:R1:W2:Y:S02]  /*a020*/  SYNCS.PHASECHK.TRANS64.TRYWAIT P0, [R0+URZ], R3 ;  /* 0x00000003000075a7 */ /* 0x0022a400080011ff */
[----:B--2---:R-:W-:Y:S05]  /*a030*/  @!P0 NANOSLEEP.SYNCS 0x989680 ;  /* 0x009896800000895d */ /* 0x004fea0003900000 */
[----:B------:R-:W2:Y:S02]  /*a040*/  @!P0 SYNCS.PHASECHK.TRANS64 P0, [R0+URZ], R3 ;  /* 0x00000003000085a7 */ /* 0x000ea400080010ff */
[----:B--2---:R-:W-:Y:S05]  /*a050*/  @!P0 BRA `(.L_x_171) ;  /* 0xfffffffc00f08947 */ /* 0x004fea000383ffff */
[----:B------:R-:W-:Y:S05]  /*a060*/  BRA `(.L_x_172) ;  /* 0xffffffc400f87947 */ /* 0x000fea000383ffff */
.L_x_102:
[----:B--2---:R2:W4:Y:S02]  /*a070*/  SYNCS.PHASECHK.TRANS64.TRYWAIT P0, [R3+URZ+0x80], R0 ;  /* 0x00008000030075a7 */ /* 0x00452400080011ff */
[----:B----4-:R-:W-:Y:S05]  /*a080*/  @!P0 NANOSLEEP.SYNCS 0x989680 ;  /* 0x009896800000895d */ /* 0x010fea0003900000 */
[----:B------:R-:W4:Y:S02]  /*a090*/  @!P0 SYNCS.PHASECHK.TRANS64 P0, [R3+URZ+0x80], R0 ;  /* 0x00008000030085a7 */ /* 0x000f2400080010ff */
[----:B----4-:R-:W-:Y:S05]  /*a0a0*/  @!P0 BRA `(.L_x_102) ;  /* 0xfffffffc00f08947 */ /* 0x010fea000383ffff */
[----:B------:R-:W-:Y:S05]  /*a0b0*/  BRA `(.L_x_173) ;  /* 0xffffffc800dc7947 */ /* 0x000fea000383ffff */
.L_x_112:
[----:B-1----:R1:W2:Y:S02]  /*a0c0*/  SYNCS.PHASECHK.TRANS64.TRYWAIT P0, [R0+URZ+0x40], R3 ;  /* 0x00004003000075a7 */ /* 0x0022a400080011ff */
[----:B--2---:R-:W-:Y:S05]  /*a0d0*/  @!P0 NANOSLEEP.SYNCS 0x989680 ;  /* 0x009896800000895d */ /* 0x004fea0003900000 */
[----:B------:R-:W2:Y:S02]  /*a0e0*/  @!P0 SYNCS.PHASECHK.TRANS64 P0, [R0+URZ+0x40], R3 ;  /* 0x00004003000085a7 */ /* 0x000ea400080010ff */
[----:B--2---:R-:W-:Y:S05]  /*a0f0*/  @!P0 BRA `(.L_x_112) ;  /* 0xfffffffc00f08947 */ /* 0x004fea000383ffff */
[----:B------:R-:W-:Y:S05]  /*a100*/  BRA `(.L_x_111) ;  /* 0xffffffd800587947 */ /* 0x000fea000383ffff */
.L_x_114:
[----:B-1----:R1:W3:Y:S02]  /*a110*/  SYNCS.PHASECHK.TRANS64.TRYWAIT P1, [R93+URZ+0xa0], R2 ;  /* 0x0000a0025d0075a7 */ /* 0x0022e400080211ff */
[----:B---3--:R-:W-:Y:S05]  /*a120*/  @!P1 NANOSLEEP.SYNCS 0x989680 ;  /* 0x009896800000995d */ /* 0x008fea0003900000 */
[----:B------:R-:W3:Y:S02]  /*a130*/  @!P1 SYNCS.PHASECHK.TRANS64 P1, [R93+URZ+0xa0], R2 ;  /* 0x0000a0025d0095a7 */ /* 0x000ee400080210ff */
[----:B---3--:R-:W-:Y:S05]  /*a140*/  @!P1 BRA `(.L_x_114) ;  /* 0xfffffffc00f09947 */ /* 0x008fea000383ffff */
[----:B------:R-:W-:Y:S05]  /*a150*/  BRA `(.L_x_113) ;  /* 0xffffffd800907947 */ /* 0x000fea000383ffff */
.L_x_125:
[----:B---3--:R3:W4:Y:S02]  /*a160*/  SYNCS.PHASECHK.TRANS64.TRYWAIT P0, [R2+URZ+0x40], R113 ;  /* 0x00004071020075a7 */ /* 0x00872400080011ff */
[----:B----4-:R-:W-:Y:S05]  /*a170*/  @!P0 NANOSLEEP.SYNCS 0x989680 ;  /* 0x009896800000895d */ /* 0x010fea0003900000 */
[----:B------:R-:W4:Y:S02]  /*a180*/  @!P0 SYNCS.PHASECHK.TRANS64 P0, [R2+URZ+0x40], R113 ;  /* 0x00004071020085a7 */ /* 0x000f2400080010ff */
[----:B----4-:R-:W-:Y:S05]  /*a190*/  @!P0 BRA `(.L_x_125) ;  /* 0xfffffffc00f08947 */ /* 0x010fea000383ffff */
[----:B------:R-:W-:Y:S05]  /*a1a0*/  BRA `(.L_x_124) ;  /* 0xffffffe400847947 */ /* 0x000fea000383ffff */
        .weak           $__internal_0_$__cuda_sm10x_tcgen05_guardrail_trap_col_being_dealloced_not_returned_by_alloc
        .type           $__internal_0_$__cuda_sm10x_tcgen05_guardrail_trap_col_being_dealloced_not_returned_by_alloc,@function
        .size           $__internal_0_$__cuda_sm10x_tcgen05_guardrail_trap_col_being_dealloced_not_returned_by_alloc,($__internal_1_$__cuda_sm10x_tcgen05_guardrail_trap_phase_invalid_during_alloc - $__internal_0_$__cuda_sm10x_tcgen05_guardrail_trap_col_being_dealloced_not_returned_by_alloc)
$__internal_0_$__cuda_sm10x_tcgen05_guardrail_trap_col_being_dealloced_not_returned_by_alloc:
[----:B------:R-:W-:Y:S05]  /*a1b0*/  BPT.TRAP 0x1 ;  /* 0x000000040000795c */ /* 0x000fea0000300000 */
[----:B------:R-:W-:-:S04]  /*a1c0*/  HFMA2 R3, -RZ, RZ, 0, 0 ;  /* 0x00000000ff037431 */ /* 0x000fc800000001ff */
[----:B------:R-:W-:Y:S05]  /*a1d0*/  RET.REL.NODEC R2 `(_ZN7cutlass13device_kernelINS_4gemm6kernel13GemmUniversalIN4cute5tupleIJiiiiEEENS1_10collective13CollectiveMmaINS1_46MainloopSm100TmaUmmaWarpSpecializedBlockScaledILi4ELi2ELi2ENS5_IJNS4_1CILi4EEENSA_ILi2EEENSA_ILi1EEEEEEEENS5_IJNSA_ILi256EEENSA_ILi64EEESG_EEENS5_IJNS_12float_e4m3_tENS_13float_ue8m0_tEEEENS5_IJNS5_IJlSD_lEEENS4_6LayoutINS5_IJNS5_IJNS5_IJNSA_ILi32EEESB_EEEiEEESQ_NS5_IJSD_iEEEEEENS5_IJNS5_IJNS5_IJNSA_ILi16EEESB_EEEiEEENS5_IJNS5_IJNSA_ILi0EEESD_EEENSA_ILi512EEEEEENS5_IJSW_iEEEEEEEEEEESL_S13_NS4_8TiledMMAINS4_8MMA_AtomIJNS4_27SM100_MMA_MXF8F6F4_2x1SM_SSISJ_SJ_fSK_Li256ELi64ELNS4_4UMMA5MajorE0ELS18_0ELNS17_7ScaleInE0ELS19_0EEEEEENSN_INS5_IJSD_SD_SD_EEENS5_IJSW_SW_SW_EEEEENS5_IJNS4_10UnderscoreES1F_S1F_EEEEENS5_IJNS4_28SM100_TMA_2SM_LOAD_MULTICASTES1I_EEENS5_IJNS4_14ComposedLayoutINS4_7SwizzleILi3ELi4ELi3EEENS4_18smem_ptr_flag_bitsILi8EEENSN_INS5_IJNSA_ILi8EEENSA_ILi128EEEEEENS5_IJS1Q_SD_EEEEEEENSN_INS5_IJNS5_IJNS5_IJSP_SD_EEENS5_IJSO_SD_EEEEEESD_NS5_IJSB_SC_EEEEEENS5_IJNS5_IJNS5_IJSU_SY_EEESX_EEESW_NS5_IJSD_SY_EEEEEEEEEEEvNS4_8identityES1J_S25_vS26_EENS_8epilogue10collective18CollectiveEpilogueINS28_23Sm100TmaWarpSpecializedILi3ELi2ELi32ELb1ELb0EEEJNS5_IJS1Q_SH_SG_EEENS5_IJNSN_IS1Q_SD_EENSN_ISO_SD_EEEEENS_10bfloat16_tESM_S2H_SM_NS28_6fusion15FusionCallbacksIS2C_NS2I_17LinearCombinationIS2H_fS2H_fLNS_15FloatRoundStyleE2EEES2D_S2G_JEEENS4_5SM1004TMEM4LOAD26SM100_TMEM_LOAD_32dp32b32xENS4_13SM90_TMA_LOADENS1K_INS1L_ILi2ELi4ELi3EEENS1N_ILi16EEENSN_INS5_IJS1P_SO_EEES1W_EEEENS4_39AutoVectorizingCopyWithAssumedAlignmentILi128EEENS4_14SM90_TMA_STOREES2X_S2Z_S2Z_EEEvvEEEEvNT_6ParamsE) ;  /* 0xffffff5c02887950 */ /* 0x000fea0003c3ffff */
        .weak           $__internal_1_$__cuda_sm10x_tcgen05_guardrail_trap_phase_invalid_during_alloc
        .type           $__internal_1_$__cuda_sm10x_tcgen05_guardrail_trap_phase_invalid_during_alloc,@function
        .size           $__internal_1_$__cuda_sm10x_tcgen05_guardrail_trap_phase_invalid_during_alloc,($__internal_2_$__cuda_sm10x_tcgen05_guardrail_trap_unallocated_columns_being_dealloced - $__internal_1_$__cuda_sm10x_tcgen05_guardrail_trap_phase_invalid_during_alloc)
$__internal_1_$__cuda_sm10x_tcgen05_guardrail_trap_phase_invalid_during_alloc:
[----:B------:R-:W-:Y:S05]  /*a1e0*/  BPT.TRAP 0x1 ;  /* 0x000000040000795c */ /* 0x000fea0000300000 */
[----:B------:R-:W-:-:S04]  /*a1f0*/  MOV R7, 0x0 ;  /* 0x0000000000077802 */ /* 0x000fc80000000f00 */
[----:B------:R-:W-:Y:S05]  /*a200*/  RET.REL.NODEC R6 `(_ZN7cutlass13device_kernelINS_4gemm6kernel13GemmUniversalIN4cute5tupleIJiiiiEEENS1_10collective13CollectiveMmaINS1_46MainloopSm100TmaUmmaWarpSpecializedBlockScaledILi4ELi2ELi2ENS5_IJNS4_1CILi4EEENSA_ILi2EEENSA_ILi1EEEEEEEENS5_IJNSA_ILi256EEENSA_ILi64EEESG_EEENS5_IJNS_12float_e4m3_tENS_13float_ue8m0_tEEEENS5_IJNS5_IJlSD_lEEENS4_6LayoutINS5_IJNS5_IJNS5_IJNSA_ILi32EEESB_EEEiEEESQ_NS5_IJSD_iEEEEEENS5_IJNS5_IJNS5_IJNSA_ILi16EEESB_EEEiEEENS5_IJNS5_IJNSA_ILi0EEESD_EEENSA_ILi512EEEEEENS5_IJSW_iEEEEEEEEEEESL_S13_NS4_8TiledMMAINS4_8MMA_AtomIJNS4_27SM100_MMA_MXF8F6F4_2x1SM_SSISJ_SJ_fSK_Li256ELi64ELNS4_4UMMA5MajorE0ELS18_0ELNS17_7ScaleInE0ELS19_0EEEEEENSN_INS5_IJSD_SD_SD_EEENS5_IJSW_SW_SW_EEEEENS5_IJNS4_10UnderscoreES1F_S1F_EEEEENS5_IJNS4_28SM100_TMA_2SM_LOAD_MULTICASTES1I_EEENS5_IJNS4_14ComposedLayoutINS4_7SwizzleILi3ELi4ELi3EEENS4_18smem_ptr_flag_bitsILi8EEENSN_INS5_IJNSA_ILi8EEENSA_ILi128EEEEEENS5_IJS1Q_SD_EEEEEEENSN_INS5_IJNS5_IJNS5_IJSP_SD_EEENS5_IJSO_SD_EEEEEESD_NS5_IJSB_SC_EEEEEENS5_IJNS5_IJNS5_IJSU_SY_EEESX_EEESW_NS5_IJSD_SY_EEEEEEEEEEEvNS4_8identityES1J_S25_vS26_EENS_8epilogue10collective18CollectiveEpilogueINS28_23Sm100TmaWarpSpecializedILi3ELi2ELi32ELb1ELb0EEEJNS5_IJS1Q_SH_SG_EEENS5_IJNSN_IS1Q_SD_EENSN_ISO_SD_EEEEENS_10bfloat16_tESM_S2H_SM_NS28_6fusion15FusionCallbacksIS2C_NS2I_17LinearCombinationIS2H_fS2H_fLNS_15FloatRoundStyleE2EEES2D_S2G_JEEENS4_5SM1004TMEM4LOAD26SM100_TMEM_LOAD_32dp32b32xENS4_13SM90_TMA_LOADENS1K_INS1L_ILi2ELi4ELi3EEENS1N_ILi16EEENSN_INS5_IJS1P_SO_EEES1W_EEEENS4_39AutoVectorizingCopyWithAssumedAlignmentILi128EEENS4_14SM90_TMA_STOREES2X_S2Z_S2Z_EEEvvEEEEvNT_6ParamsE) ;  /* 0xffffff5c067c7950 */ /* 0x000fea0003c3ffff */
        .weak           $__internal_2_$__cuda_sm10x_tcgen05_guardrail_trap_unallocated_columns_being_dealloced
        .type           $__internal_2_$__cuda_sm10x_tcgen05_guardrail_trap_unallocated_columns_being_dealloced,@function
        .size           $__internal_2_$__cuda_sm10x_tcgen05_guardrail_trap_unallocated_columns_being_dealloced,(.L_x_175 - $__internal_2_$__cuda_sm10x_tcgen05_guardrail_trap_unallocated_columns_being_dealloced)
$__internal_2_$__cuda_sm10x_tcgen05_guardrail_trap_unallocated_columns_being_dealloced:
[----:B------:R-:W-:Y:S05]  /*a210*/  BPT.TRAP 0x1 ;  /* 0x000000040000795c */ /* 0x000fea0000300000 */
[----:B------:R-:W-:-:S04]  /*a220*/  HFMA2 R3, -RZ, RZ, 0, 0 ;  /* 0x00000000ff037431 */ /* 0x000fc800000001ff */
[----:B------:R-:W-:Y:S05]  /*a230*/  RET.REL.NODEC R2 `(_ZN7cutlass13device_kernelINS_4gemm6kernel13GemmUniversalIN4cute5tupleIJiiiiEEENS1_10collective13CollectiveMmaINS1_46MainloopSm100TmaUmmaWarpSpecializedBlockScaledILi4ELi2ELi2ENS5_IJNS4_1CILi4EEENSA_ILi2EEENSA_ILi1EEEEEEEENS5_IJNSA_ILi256EEENSA_ILi64EEESG_EEENS5_IJNS_12float_e4m3_tENS_13float_ue8m0_tEEEENS5_IJNS5_IJlSD_lEEENS4_6LayoutINS5_IJNS5_IJNS5_IJNSA_ILi32EEESB_EEEiEEESQ_NS5_IJSD_iEEEEEENS5_IJNS5_IJNS5_IJNSA_ILi16EEESB_EEEiEEENS5_IJNS5_IJNSA_ILi0EEESD_EEENSA_ILi512EEEEEENS5_IJSW_iEEEEEEEEEEESL_S13_NS4_8TiledMMAINS4_8MMA_AtomIJNS4_27SM100_MMA_MXF8F6F4_2x1SM_SSISJ_SJ_fSK_Li256ELi64ELNS4_4UMMA5MajorE0ELS18_0ELNS17_7ScaleInE0ELS19_0EEEEEENSN_INS5_IJSD_SD_SD_EEENS5_IJSW_SW_SW_EEEEENS5_IJNS4_10UnderscoreES1F_S1F_EEEEENS5_IJNS4_28SM100_TMA_2SM_LOAD_MULTICASTES1I_EEENS5_IJNS4_14ComposedLayoutINS4_7SwizzleILi3ELi4ELi3EEENS4_18smem_ptr_flag_bitsILi8EEENSN_INS5_IJNSA_ILi8EEENSA_ILi128EEEEEENS5_IJS1Q_SD_EEEEEEENSN_INS5_IJNS5_IJNS5_IJSP_SD_EEENS5_IJSO_SD_EEEEEESD_NS5_IJSB_SC_EEEEEENS5_IJNS5_IJNS5_IJSU_SY_EEESX_EEESW_NS5_IJSD_SY_EEEEEEEEEEEvNS4_8identityES1J_S25_vS26_EENS_8epilogue10collective18CollectiveEpilogueINS28_23Sm100TmaWarpSpecializedILi3ELi2ELi32ELb1ELb0EEEJNS5_IJS1Q_SH_SG_EEENS5_IJNSN_IS1Q_SD_EENSN_ISO_SD_EEEEENS_10bfloat16_tESM_S2H_SM_NS28_6fusion15FusionCallbacksIS2C_NS2I_17LinearCombinationIS2H_fS2H_fLNS_15FloatRoundStyleE2EEES2D_S2G_JEEENS4_5SM1004TMEM4LOAD26SM100_TMEM_LOAD_32dp32b32xENS4_13SM90_TMA_LOADENS1K_INS1L_ILi2ELi4ELi3EEENS1N_ILi16EEENSN_INS5_IJS1P_SO_EEES1W_EEEENS4_39AutoVectorizingCopyWithAssumedAlignmentILi128EEENS4_14SM90_TMA_STOREES2X_S2Z_S2Z_EEEvvEEEEvNT_6ParamsE) ;  /* 0xffffff5c02707950 */ /* 0x000fea0003c3ffff */
.L_x_174:
[----:B------:R-:W-:-:S00]  /*a240*/  BRA `(.L_x_174) ;  /* 0xfffffffc00fc7947 */ /* 0x000fc0000383ffff */
[----:B------:R-:W-:-:S00]  /*a250*/  NOP ;  /* 0x0000000000007918 */ /* 0x000fc00000000000 */
        /* <DEDUP_REMOVED lines=10> */
.L_x_175:


//--------------------- .nv.global.init           --------------------------
	.section	.nv.global.init,"aw",@progbits
.nv.global.init:
	.type		$str$27,@object
	.size		$str$27,($str$28 - $str$27)
$str$27:
        /*0000*/ 	.byte	0x28, 0x61, 0x64, 0x64, 0x72, 0x65, 0x73, 0x73, 0x20, 0x26, 0x20, 0x6d, 0x61, 0x73, 0x6b, 0x29
        /*0010*/ 	.byte	0x20, 0x3d, 0x3d, 0x20, 0x30, 0x00
	.type		$str$28,@object
	.size		$str$28,($str$26 - $str$28)
$str$28:
        /*0016*/ 	.byte	0x2f, 0x74, 0x6d, 0x70, 0x2f, 0x63, 0x75, 0x74, 0x6c, 0x61, 0x73, 0x73, 0x5f, 0x73, 0x77, 0x65
        /*0026*/ 	.byte	0x65, 0x70, 0x5f, 0x73, 0x72, 0x63, 0x2f, 0x69, 0x6e, 0x63, 0x6c, 0x75, 0x64, 0x65, 0x2f, 0x63
        /*0036*/ 	.byte	0x75, 0x74, 0x65, 0x2f, 0x70, 0x6f, 0x69, 0x6e, 0x74, 0x65, 0x72, 0x5f, 0x66, 0x6c, 0x61, 0x67
        /*0046*/ 	.byte	0x67, 0x65, 0x64, 0x2e, 0x68, 0x70, 0x70, 0x00
	.type		$str$26,@object
	.size		$str$26,($str$25 - $str$26)
$str$26:
        /*004e*/ 	.byte	0x2f, 0x74, 0x6d, 0x70, 0x2f, 0x63, 0x75, 0x74, 0x6c, 0x61, 0x73, 0x73, 0x5f, 0x73, 0x77, 0x65
        /*005e*/ 	.byte	0x65, 0x70, 0x5f, 0x73, 0x72, 0x63, 0x2f, 0x69, 0x6e, 0x63, 0x6c, 0x75, 0x64, 0x65, 0x2f, 0x63
        /*006e*/ 	.byte	0x75, 0x74, 0x65, 0x2f, 0x61, 0x74, 0x6f, 0x6d, 0x2f, 0x63, 0x6f, 0x70, 0x79, 0x5f, 0x74, 0x72
        /*007e*/ 	.byte	0x61, 0x69, 0x74, 0x73, 0x5f, 0x73, 0x6d, 0x31, 0x30, 0x30, 0x2e, 0x68, 0x70, 0x70, 0x00
	.type		$str$25,@object
	.size		$str$25,(__unnamed_1 - $str$25)
$str$25:
        /*008d*/ 	.byte	0x28, 0x28, 0x75, 0x69, 0x6e, 0x74, 0x33, 0x32, 0x5f, 0x74, 0x28, 0x74, 0x68, 0x72, 0x65, 0x61
        /*009d*/ 	.byte	0x64, 0x49, 0x64, 0x78, 0x2e, 0x78, 0x29, 0x20, 0x2f, 0x20, 0x33, 0x32, 0x29, 0x20, 0x25, 0x20
        /*00ad*/ 	.byte	0x34, 0x29, 0x20, 0x3d, 0x3d, 0x20, 0x28, 0x28, 0x28, 0x74, 0x6d, 0x65, 0x6d, 0x5f, 0x61, 0x64
        /*00bd*/ 	.byte	0x64, 0x72, 0x20, 0x3e, 0x3e, 0x20, 0x31, 0x36, 0x29, 0x20, 0x2f, 0x20, 0x33, 0x32, 0x29, 0x20
        /*00cd*/ 	.byte	0x25, 0x20, 0x34, 0x29, 0x00
	.type		__unnamed_1,@object
	.size		__unnamed_1,(__unnamed_2 - __unnamed_1)
__unnamed_1:
        /*00d2*/ 	.byte	0x61, 0x75, 0x74, 0x6f, 0x20, 0x63, 0x75, 0x74, 0x65, 0x3a, 0x3a, 0x61, 0x73, 0x5f, 0x70, 0x6f
        /* <DEDUP_REMOVED lines=24> */
        /*0262*/ 	.byte	0x34, 0x30, 0x39, 0x36, 0x3e, 0x3e, 0x3e, 0x3e, 0x5d, 0x00
	.type		__unnamed_2,@object
	.size		__unnamed_2,(.L_2 - __unnamed_2)
__unnamed_2:
        /* <DEDUP_REMOVED lines=42> */
        /*050c*/ 	.byte	0x3e, 0x3e, 0x5d, 0x00
.L_2:


//--------------------- .nv.shared._ZN7cutlass13device_kernelINS_4gemm6kernel13GemmUniversalIN4cute5tupleIJiiiiEEENS1_10collective13CollectiveMmaINS1_46MainloopSm100TmaUmmaWarpSpecializedBlockScaledILi4ELi2ELi2ENS5_IJNS4_1CILi4EEENSA_ILi2EEENSA_ILi1EEEEEEEENS5_IJNSA_ILi256EEENSA_ILi64EEESG_EEENS5_IJNS_12float_e4m3_tENS_13float_ue8m0_tEEEENS5_IJNS5_IJlSD_lEEENS4_6LayoutINS5_IJNS5_IJNS5_IJNSA_ILi32EEESB_EEEiEEESQ_NS5_IJSD_iEEEEEENS5_IJNS5_IJNS5_IJNSA_ILi16EEESB_EEEiEEENS5_IJNS5_IJNSA_ILi0EEESD_EEENSA_ILi512EEEEEENS5_IJSW_iEEEEEEEEEEESL_S13_NS4_8TiledMMAINS4_8MMA_AtomIJNS4_27SM100_MMA_MXF8F6F4_2x1SM_SSISJ_SJ_fSK_Li256ELi64ELNS4_4UMMA5MajorE0ELS18_0ELNS17_7ScaleInE0ELS19_0EEEEEENSN_INS5_IJSD_SD_SD_EEENS5_IJSW_SW_SW_EEEEENS5_IJNS4_10UnderscoreES1F_S1F_EEEEENS5_IJNS4_28SM100_TMA_2SM_LOAD_MULTICASTES1I_EEENS5_IJNS4_14ComposedLayoutINS4_7SwizzleILi3ELi4ELi3EEENS4_18smem_ptr_flag_bitsILi8EEENSN_INS5_IJNSA_ILi8EEENSA_ILi128EEEEEENS5_IJS1Q_SD_EEEEEEENSN_INS5_IJNS5_IJNS5_IJSP_SD_EEENS5_IJSO_SD_EEEEEESD_NS5_IJSB_SC_EEEEEENS5_IJNS5_IJNS5_IJSU_SY_EEESX_EEESW_NS5_IJSD_SY_EEEEEEEEEEEvNS4_8identityES1J_S25_vS26_EENS_8epilogue10collective18CollectiveEpilogueINS28_23Sm100TmaWarpSpecializedILi3ELi2ELi32ELb1ELb0EEEJNS5_IJS1Q_SH_SG_EEENS5_IJNSN_IS1Q_SD_EENSN_ISO_SD_EEEEENS_10bfloat16_tESM_S2H_SM_NS28_6fusion15FusionCallbacksIS2C_NS2I_17LinearCombinationIS2H_fS2H_fLNS_15FloatRoundStyleE2EEES2D_S2G_JEEENS4_5SM1004TMEM4LOAD26SM100_TMEM_LOAD_32dp32b32xENS4_13SM90_TMA_LOADENS1K_INS1L_ILi2ELi4ELi3EEENS1N_ILi16EEENSN_INS5_IJS1P_SO_EEES1W_EEEENS4_39AutoVectorizingCopyWithAssumedAlignmentILi128EEENS4_14SM90_TMA_STOREES2X_S2Z_S2Z_EEEvvEEEEvNT_6ParamsE --------------------------
	.section	.nv.shared._ZN7cutlass13device_kernelINS_4gemm6kernel13GemmUniversalIN4cute5tupleIJiiiiEEENS1_10collective13CollectiveMmaINS1_46MainloopSm100TmaUmmaWarpSpecializedBlockScaledILi4ELi2ELi2ENS5_IJNS4_1CILi4EEENSA_ILi2EEENSA_ILi1EEEEEEEENS5_IJNSA_ILi256EEENSA_ILi64EEESG_EEENS5_IJNS_12float_e4m3_tENS_13float_ue8m0_tEEEENS5_IJNS5_IJlSD_lEEENS4_6LayoutINS5_IJNS5_IJNS5_IJNSA_ILi32EEESB_EEEiEEESQ_NS5_IJSD_iEEEEEENS5_IJNS5_IJNS5_IJNSA_ILi16EEESB_EEEiEEENS5_IJNS5_IJNSA_ILi0EEESD_EEENSA_ILi512EEEEEENS5_IJSW_iEEEEEEEEEEESL_S13_NS4_8TiledMMAINS4_8MMA_AtomIJNS4_27SM100_MMA_MXF8F6F4_2x1SM_SSISJ_SJ_fSK_Li256ELi64ELNS4_4UMMA5MajorE0ELS18_0ELNS17_7ScaleInE0ELS19_0EEEEEENSN_INS5_IJSD_SD_SD_EEENS5_IJSW_SW_SW_EEEEENS5_IJNS4_10UnderscoreES1F_S1F_EEEEENS5_IJNS4_28SM100_TMA_2SM_LOAD_MULTICASTES1I_EEENS5_IJNS4_14ComposedLayoutINS4_7SwizzleILi3ELi4ELi3EEENS4_18smem_ptr_flag_bitsILi8EEENSN_INS5_IJNSA_ILi8EEENSA_ILi128EEEEEENS5_IJS1Q_SD_EEEEEEENSN_INS5_IJNS5_IJNS5_IJSP_SD_EEENS5_IJSO_SD_EEEEEESD_NS5_IJSB_SC_EEEEEENS5_IJNS5_IJNS5_IJSU_SY_EEESX_EEESW_NS5_IJSD_SY_EEEEEEEEEEEvNS4_8identityES1J_S25_vS26_EENS_8epilogue10collective18CollectiveEpilogueINS28_23Sm100TmaWarpSpecializedILi3ELi2ELi32ELb1ELb0EEEJNS5_IJS1Q_SH_SG_EEENS5_IJNSN_IS1Q_SD_EENSN_ISO_SD_EEEEENS_10bfloat16_tESM_S2H_SM_NS28_6fusion15FusionCallbacksIS2C_NS2I_17LinearCombinationIS2H_fS2H_fLNS_15FloatRoundStyleE2EEES2D_S2G_JEEENS4_5SM1004TMEM4LOAD26SM100_TMEM_LOAD_32dp32b32xENS4_13SM90_TMA_LOADENS1K_INS1L_ILi2ELi4ELi3EEENS1N_ILi16EEENSN_INS5_IJS1P_SO_EEES1W_EEEENS4_39AutoVectorizingCopyWithAssumedAlignmentILi128EEENS4_14SM90_TMA_STOREES2X_S2Z_S2Z_EEEvvEEEEvNT_6ParamsE,"aw",@nobits
	.sectionflags	@""
	.align	16
	.zero		1024


//--------------------- .nv.shared.reserved.0     --------------------------
	.section	.nv.shared.reserved.0,"aw",@nobits
	.weak		__nv_reservedSMEM_offset_0_alias
	.size		__nv_reservedSMEM_offset_0_alias, 0, 64
	.other		__nv_reservedSMEM_offset_0_alias,@"STO_CUDA_RESERVED_SHARED STV_DEFAULT"
__nv_reservedSMEM_offset_0_alias:
	.zero		0
.nv.shared.reserved.0:
	.zero		64
	.weak		__nv_reservedSMEM_tcgen05_partition
	.type		__nv_reservedSMEM_tcgen05_partition,@object
	.size		__nv_reservedSMEM_tcgen05_partition,(.L_0 - __nv_reservedSMEM_tcgen05_partition)
__nv_reservedSMEM_tcgen05_partition:
	.zero		32
.L_0:


//--------------------- .nv.global                --------------------------
	.section	.nv.global,"aw",@nobits
.nv.global:
	.type		_ZN40_INTERNAL_3f8b1fec_4_k_cu_952d5141_349534cute1_E,@object
	.size		_ZN40_INTERNAL_3f8b1fec_4_k_cu_952d5141_349534cute1_E,(_ZN40_INTERNAL_3f8b1fec_4_k_cu_952d5141_349534cuda3std3__45__cpo6cbeginE - _ZN40_INTERNAL_3f8b1fec_4_k_cu_952d5141_349534cute1_E)
_ZN40_INTERNAL_3f8b1fec_4_k_cu_952d5141_349534cute1_E:
	.zero		1
	.type		_ZN40_INTERNAL_3f8b1fec_4_k_cu_952d5141_349534cuda3std3__45__cpo6cbeginE,@object
	.size		_ZN40_INTERNAL_3f8b1fec_4_k_cu_952d5141_349534cuda3std3__45__cpo6cbeginE,(_ZN40_INTERNAL_3f8b1fec_4_k_cu_952d5141_349534cuda3std3__48in_placeE - _ZN40_INTERNAL_3f8b1fec_4_k_cu_952d5141_349534cuda3std3__45__cpo6cbeginE)
_ZN40_INTERNAL_3f8b1fec_4_k_cu_952d5141_349534cuda3std3__45__cpo6cbeginE:
	.zero		1
	.type		_ZN40_INTERNAL_3f8b1fec_4_k_cu_952d5141_349534cuda3std3__48in_placeE,@object
	.size		_ZN40_INTERNAL_3f8b1fec_4_k_cu_952d5141_349534cuda3std3__48in_placeE,(_ZN40_INTERNAL_3f8b1fec_4_k_cu_952d5141_349534cuda3std6ranges3__45__cpo9iter_moveE - _ZN40_INTERNAL_3f8b1fec_4_k_cu_952d5141_349534cuda3std3__48in_placeE)
_ZN40_INTERNAL_3f8b1fec_4_k_cu_952d5141_349534cuda3std3__48in_placeE:
	.zero		1
	.type		_ZN40_INTERNAL_3f8b1fec_4_k_cu_952d5141_349534cuda3std6ranges3__45__cpo9iter_moveE,@object
	.size		_ZN40_INTERNAL_3f8b1fec_4_k_cu_952d5141_349534cuda3std6ranges3__45__cpo9iter_moveE,(_ZN40_INTERNAL_3f8b1fec_4_k_cu_952d5141_349534cuda3std3__45__cpo5beginE - _ZN40_INTERNAL_3f8b1fec_4_k_cu_952d5141_349534cuda3std6ranges3__45__cpo9iter_moveE)
_ZN40_INTERNAL_3f8b1fec_4_k_cu_952d5141_349534cuda3std6ranges3__45__cpo9iter_moveE:
	.zero		1
	.type		_ZN40_INTERNAL_3f8b1fec_4_k_cu_952d5141_349534cuda3std3__45__cpo5beginE,@object
	.size		_ZN40_INTERNAL_3f8b1fec_4_k_cu_952d5141_349534cuda3std3__45__cpo5beginE,(_ZN40_INTERNAL_3f8b1fec_4_k_cu_952d5141_349534cuda3std3__442_GLOBAL__N__3f8b1fec_4_k_cu_952d5141_349536ignoreE - _ZN40_INTERNAL_3f8b1fec_4_k_cu_952d5141_349534cuda3std3__45__cpo5beginE)
_ZN40_INTERNAL_3f8b1fec_4_k_cu_952d5141_349534cuda3std3__45__cpo5beginE:
	.zero		1
	.type		_ZN40_INTERNAL_3f8b1fec_4_k_cu_952d5141_349534cuda3std3__442_GLOBAL__N__3f8b1fec_4_k_cu_952d5141_349536ignoreE,@object
	.size		_ZN40_INTERNAL_3f8b1fec_4_k_cu_952d5141_349534cuda3std3__442_GLOBAL__N__3f8b1fec_4_k_cu_952d5141_349536ignoreE,(_ZN40_INTERNAL_3f8b1fec_4_k_cu_952d5141_349534cute7productE - _ZN40_INTERNAL_3f8b1fec_4_k_cu_952d5141_349534cuda3std3__442_GLOBAL__N__3f8b1fec_4_k_cu_952d5141_349536ignoreE)
_ZN40_INTERNAL_3f8b1fec_4_k_cu_952d5141_349534cuda3std3__442_GLOBAL__N__3f8b1fec_4_k_cu_952d5141_349536ignoreE:
	.zero		1
	.type		_ZN40_INTERNAL_3f8b1fec_4_k_cu_952d5141_349534cute7productE,@object
	.size		_ZN40_INTERNAL_3f8b1fec_4_k_cu_952d5141_349534cute7productE,(_ZN40_INTERNAL_3f8b1fec_4_k_cu_952d5141_349534cuda3std3__45__cpo3endE - _ZN40_INTERNAL_3f8b1fec_4_k_cu_952d5141_349534cute7productE)
_ZN40_INTERNAL_3f8b1fec_4_k_cu_952d5141_349534cute7productE:
	.zero		1
	.type		_ZN40_INTERNAL_3f8b1fec_4_k_cu_952d5141_349534cuda3std3__45__cpo3endE,@object
	.size		_ZN40_INTERNAL_3f8b1fec_4_k_cu_952d5141_349534cuda3std3__45__cpo3endE,(_ZN40_INTERNAL_3f8b1fec_4_k_cu_952d5141_349534cuda3std3__419piecewise_constructE - _ZN40_INTERNAL_3f8b1fec_4_k_cu_952d5141_349534cuda3std3__45__cpo3endE)
_ZN40_INTERNAL_3f8b1fec_4_k_cu_952d5141_349534cuda3std3__45__cpo3endE:
	.zero		1
	.type		_ZN40_INTERNAL_3f8b1fec_4_k_cu_952d5141_349534cuda3std3__419piecewise_constructE,@object
	.size		_ZN40_INTERNAL_3f8b1fec_4_k_cu_952d5141_349534cuda3std3__419piecewise_constructE,(_ZN40_INTERNAL_3f8b1fec_4_k_cu_952d5141_349534cuda3std3__45__cpo4cendE - _ZN40_INTERNAL_3f8b1fec_4_k_cu_952d5141_349534cuda3std3__419piecewise_constructE)
_ZN40_INTERNAL_3f8b1fec_4_k_cu_952d5141_349534cuda3std3__419piecewise_constructE:
	.zero		1
	.type		_ZN40_INTERNAL_3f8b1fec_4_k_cu_952d5141_349534cuda3std3__45__cpo4cendE,@object
	.size		_ZN40_INTERNAL_3f8b1fec_4_k_cu_952d5141_349534cuda3std3__45__cpo4cendE,(_ZN40_INTERNAL_3f8b1fec_4_k_cu_952d5141_349534cuda3std6ranges3__45__cpo4swapE - _ZN40_INTERNAL_3f8b1fec_4_k_cu_952d5141_349534cuda3std3__45__cpo4cendE)
_ZN40_INTERNAL_3f8b1fec_4_k_cu_952d5141_349534cuda3std3__45__cpo4cendE:
	.zero		1
	.type		_ZN40_INTERNAL_3f8b1fec_4_k_cu_952d5141_349534cuda3std6ranges3__45__cpo4swapE,@object
	.size		_ZN40_INTERNAL_3f8b1fec_4_k_cu_952d5141_349534cuda3std6ranges3__45__cpo4swapE,(.L_10 - _ZN40_INTERNAL_3f8b1fec_4_k_cu_952d5141_349534cuda3std6ranges3__45__cpo4swapE)
_ZN40_INTERNAL_3f8b1fec_4_k_cu_952d5141_349534cuda3std6ranges3__45__cpo4swapE:
	.zero		1
.L_10:


//--------------------- .nv.constant0._ZN7cutlass13device_kernelINS_4gemm6kernel13GemmUniversalIN4cute5tupleIJiiiiEEENS1_10collective13CollectiveMmaINS1_46MainloopSm100TmaUmmaWarpSpecializedBlockScaledILi4ELi2ELi2ENS5_IJNS4_1CILi4EEENSA_ILi2EEENSA_ILi1EEEEEEEENS5_IJNSA_ILi256EEENSA_ILi64EEESG_EEENS5_IJNS_12float_e4m3_tENS_13float_ue8m0_tEEEENS5_IJNS5_IJlSD_lEEENS4_6LayoutINS5_IJNS5_IJNS5_IJNSA_ILi32EEESB_EEEiEEESQ_NS5_IJSD_iEEEEEENS5_IJNS5_IJNS5_IJNSA_ILi16EEESB_EEEiEEENS5_IJNS5_IJNSA_ILi0EEESD_EEENSA_ILi512EEEEEENS5_IJSW_iEEEEEEEEEEESL_S13_NS4_8TiledMMAINS4_8MMA_AtomIJNS4_27SM100_MMA_MXF8F6F4_2x1SM_SSISJ_SJ_fSK_Li256ELi64ELNS4_4UMMA5MajorE0ELS18_0ELNS17_7ScaleInE0ELS19_0EEEEEENSN_INS5_IJSD_SD_SD_EEENS5_IJSW_SW_SW_EEEEENS5_IJNS4_10UnderscoreES1F_S1F_EEEEENS5_IJNS4_28SM100_TMA_2SM_LOAD_MULTICASTES1I_EEENS5_IJNS4_14ComposedLayoutINS4_7SwizzleILi3ELi4ELi3EEENS4_18smem_ptr_flag_bitsILi8EEENSN_INS5_IJNSA_ILi8EEENSA_ILi128EEEEEENS5_IJS1Q_SD_EEEEEEENSN_INS5_IJNS5_IJNS5_IJSP_SD_EEENS5_IJSO_SD_EEEEEESD_NS5_IJSB_SC_EEEEEENS5_IJNS5_IJNS5_IJSU_SY_EEESX_EEESW_NS5_IJSD_SY_EEEEEEEEEEEvNS4_8identityES1J_S25_vS26_EENS_8epilogue10collective18CollectiveEpilogueINS28_23Sm100TmaWarpSpecializedILi3ELi2ELi32ELb1ELb0EEEJNS5_IJS1Q_SH_SG_EEENS5_IJNSN_IS1Q_SD_EENSN_ISO_SD_EEEEENS_10bfloat16_tESM_S2H_SM_NS28_6fusion15FusionCallbacksIS2C_NS2I_17LinearCombinationIS2H_fS2H_fLNS_15FloatRoundStyleE2EEES2D_S2G_JEEENS4_5SM1004TMEM4LOAD26SM100_TMEM_LOAD_32dp32b32xENS4_13SM90_TMA_LOADENS1K_INS1L_ILi2ELi4ELi3EEENS1N_ILi16EEENSN_INS5_IJS1P_SO_EEES1W_EEEENS4_39AutoVectorizingCopyWithAssumedAlignmentILi128EEENS4_14SM90_TMA_STOREES2X_S2Z_S2Z_EEEvvEEEEvNT_6ParamsE --------------------------
	.section	.nv.constant0._ZN7cutlass13device_kernelINS_4gemm6kernel13GemmUniversalIN4cute5tupleIJiiiiEEENS1_10collective13CollectiveMmaINS1_46MainloopSm100TmaUmmaWarpSpecializedBlockScaledILi4ELi2ELi2ENS5_IJNS4_1CILi4EEENSA_ILi2EEENSA_ILi1EEEEEEEENS5_IJNSA_ILi256EEENSA_ILi64EEESG_EEENS5_IJNS_12float_e4m3_tENS_13float_ue8m0_tEEEENS5_IJNS5_IJlSD_lEEENS4_6LayoutINS5_IJNS5_IJNS5_IJNSA_ILi32EEESB_EEEiEEESQ_NS5_IJSD_iEEEEEENS5_IJNS5_IJNS5_IJNSA_ILi16EEESB_EEEiEEENS5_IJNS5_IJNSA_ILi0EEESD_EEENSA_ILi512EEEEEENS5_IJSW_iEEEEEEEEEEESL_S13_NS4_8TiledMMAINS4_8MMA_AtomIJNS4_27SM100_MMA_MXF8F6F4_2x1SM_SSISJ_SJ_fSK_Li256ELi64ELNS4_4UMMA5MajorE0ELS18_0ELNS17_7ScaleInE0ELS19_0EEEEEENSN_INS5_IJSD_SD_SD_EEENS5_IJSW_SW_SW_EEEEENS5_IJNS4_10UnderscoreES1F_S1F_EEEEENS5_IJNS4_28SM100_TMA_2SM_LOAD_MULTICASTES1I_EEENS5_IJNS4_14ComposedLayoutINS4_7SwizzleILi3ELi4ELi3EEENS4_18smem_ptr_flag_bitsILi8EEENSN_INS5_IJNSA_ILi8EEENSA_ILi128EEEEEENS5_IJS1Q_SD_EEEEEEENSN_INS5_IJNS5_IJNS5_IJSP_SD_EEENS5_IJSO_SD_EEEEEESD_NS5_IJSB_SC_EEEEEENS5_IJNS5_IJNS5_IJSU_SY_EEESX_EEESW_NS5_IJSD_SY_EEEEEEEEEEEvNS4_8identityES1J_S25_vS26_EENS_8epilogue10collective18CollectiveEpilogueINS28_23Sm100TmaWarpSpecializedILi3ELi2ELi32ELb1ELb0EEEJNS5_IJS1Q_SH_SG_EEENS5_IJNSN_IS1Q_SD_EENSN_ISO_SD_EEEEENS_10bfloat16_tESM_S2H_SM_NS28_6fusion15FusionCallbacksIS2C_NS2I_17LinearCombinationIS2H_fS2H_fLNS_15FloatRoundStyleE2EEES2D_S2G_JEEENS4_5SM1004TMEM4LOAD26SM100_TMEM_LOAD_32dp32b32xENS4_13SM90_TMA_LOADENS1K_INS1L_ILi2ELi4ELi3EEENS1N_ILi16EEENSN_INS5_IJS1P_SO_EEES1W_EEEENS4_39AutoVectorizingCopyWithAssumedAlignmentILi128EEENS4_14SM90_TMA_STOREES2X_S2Z_S2Z_EEEvvEEEEvNT_6ParamsE,"a",@progbits
	.sectionflags	@""
	.align	4
.nv.constant0._ZN7cutlass13device_kernelINS_4gemm6kernel13GemmUniversalIN4cute5tupleIJiiiiEEENS1_10collective13CollectiveMmaINS1_46MainloopSm100TmaUmmaWarpSpecializedBlockScaledILi4ELi2ELi2ENS5_IJNS4_1CILi4EEENSA_ILi2EEENSA_ILi1EEEEEEEENS5_IJNSA_ILi256EEENSA_ILi64EEESG_EEENS5_IJNS_12float_e4m3_tENS_13float_ue8m0_tEEEENS5_IJNS5_IJlSD_lEEENS4_6LayoutINS5_IJNS5_IJNS5_IJNSA_ILi32EEESB_EEEiEEESQ_NS5_IJSD_iEEEEEENS5_IJNS5_IJNS5_IJNSA_ILi16EEESB_EEEiEEENS5_IJNS5_IJNSA_ILi0EEESD_EEENSA_ILi512EEEEEENS5_IJSW_iEEEEEEEEEEESL_S13_NS4_8TiledMMAINS4_8MMA_AtomIJNS4_27SM100_MMA_MXF8F6F4_2x1SM_SSISJ_SJ_fSK_Li256ELi64ELNS4_4UMMA5MajorE0ELS18_0ELNS17_7ScaleInE0ELS19_0EEEEEENSN_INS5_IJSD_SD_SD_EEENS5_IJSW_SW_SW_EEEEENS5_IJNS4_10UnderscoreES1F_S1F_EEEEENS5_IJNS4_28SM100_TMA_2SM_LOAD_MULTICASTES1I_EEENS5_IJNS4_14ComposedLayoutINS4_7SwizzleILi3ELi4ELi3EEENS4_18smem_ptr_flag_bitsILi8EEENSN_INS5_IJNSA_ILi8EEENSA_ILi128EEEEEENS5_IJS1Q_SD_EEEEEEENSN_INS5_IJNS5_IJNS5_IJSP_SD_EEENS5_IJSO_SD_EEEEEESD_NS5_IJSB_SC_EEEEEENS5_IJNS5_IJNS5_IJSU_SY_EEESX_EEESW_NS5_IJSD_SY_EEEEEEEEEEEvNS4_8identityES1J_S25_vS26_EENS_8epilogue10collective18CollectiveEpilogueINS28_23Sm100TmaWarpSpecializedILi3ELi2ELi32ELb1ELb0EEEJNS5_IJS1Q_SH_SG_EEENS5_IJNSN_IS1Q_SD_EENSN_ISO_SD_EEEEENS_10bfloat16_tESM_S2H_SM_NS28_6fusion15FusionCallbacksIS2C_NS2I_17LinearCombinationIS2H_fS2H_fLNS_15FloatRoundStyleE2EEES2D_S2G_JEEENS4_5SM1004TMEM4LOAD26SM100_TMEM_LOAD_32dp32b32xENS4_13SM90_TMA_LOADENS1K_INS1L_ILi2ELi4ELi3EEENS1N_ILi16EEENSN_INS5_IJS1P_SO_EEES1W_EEEENS4_39AutoVectorizingCopyWithAssumedAlignmentILi128EEENS4_14SM90_TMA_STOREES2X_S2Z_S2Z_EEEvvEEEEvNT_6ParamsE:
	.zero		3968


//--------------------- SYMBOLS --------------------------

	.type		.nv.reservedSmem.offset0,@object
	.size		.nv.reservedSmem.offset0,0x4
	.type		.nv.reservedSmem.cap,@object
	.size		.nv.reservedSmem.cap,0x4
	.type		__assertfail,@function
